	.target	sm_100a

	.elftype	@"ET_EXEC"


//--------------------- .note.nv.tkinfo           --------------------------
	.section	.note.nv.tkinfo,"",@"SHT_NOTE"
	.sectionflags	@"SHF_NOTE_NV_TKINFO"
	.tkinfo
        /*0018*/ 	.word	0x00000002
        /*0030*/ 	.string	""
        /*0030*/ 	.string	"ptxas"
        /*0030*/ 	.string	"Cuda compilation tools, release 13.0, V13.0.88"
        /*0030*/ 	.string	"Build cuda_13.0.r13.0/compiler.36424714_0"
        /*0030*/ 	.string	"-arch sm_100a -m 64 "



//--------------------- .note.nv.cuinfo           --------------------------
	.section	.note.nv.cuinfo,"",@"SHT_NOTE"
	.sectionflags	@"SHF_NOTE_NV_CUINFO"
        /*0018*/ 	.short	0x0002
        /*001a*/ 	.short	0x0064
        /*001c*/ 	.short	0x0082
	.zero		2


//--------------------- .nv.info                  --------------------------
	.section	.nv.info,"",@"SHT_CUDA_INFO"
	.align	4


	//----- nvinfo : EIATTR_REGCOUNT
	.align		4
        /*0000*/ 	.byte	0x04, 0x2f
        /*0002*/ 	.short	(.L_19 - .L_18)
	.align		4
.L_18:
        /*0004*/ 	.word	index@(_ZN7cutlass13device_kernelINS_4gemm6kernel13GemmUniversalIN4cute5tupleIJiiiiEEENS1_10collective13CollectiveMmaINS1_35MainloopSm100TmaUmmaWarpSpecializedILi4ELi2ELi4ENS5_IJNS4_1CILi1EEENSA_ILi2EEESB_EEEEENS5_IJNSA_ILi128EEESF_NSA_ILi64EEEEEENS_6half_tENS5_IJlSB_lEEESI_NS5_IJSB_llEEENS4_8TiledMMAINS4_8MMA_AtomIJNS4_20SM100_MMA_F16BF16_SSISI_SI_fLi128ELi128ELNS4_4UMMA5MajorE0ELSP_1ELNSO_7ScaleInE0ELSQ_0EEEEEENS4_6LayoutINS5_IJSB_SB_SB_EEENS5_IJNSA_ILi0EEESV_SV_EEEEENS5_IJNS4_10UnderscoreESY_SY_EEEEENS4_23SM90_TMA_LOAD_MULTICASTENS4_14ComposedLayoutINS4_7SwizzleILi3ELi4ELi3EEENS4_18smem_ptr_flag_bitsILi16EEENST_INS5_IJNSA_ILi8EEESG_EEENS5_IJSG_SB_EEEEEEEvNS4_8identityENS4_13SM90_TMA_LOADENS12_IS14_S16_NST_INS5_IJSG_S17_EEENS5_IJSB_SG_EEEEEEEvS1C_EENS_8epilogue10collective18CollectiveEpilogueINS1J_23Sm100TmaWarpSpecializedILi4ELi2ELi32ELb1ELb0EEEJSH_NS5_IJNST_ISF_SB_EENST_INSA_ILi32EEESB_EEEEESI_SJ_SI_SJ_NS1J_6fusion15FusionCallbacksIS1N_NS1S_17LinearCombinationISI_fSI_fLNS_15FloatRoundStyleE2EEESH_S1R_JEEENS4_5SM1004TMEM4LOAD26SM100_TMEM_LOAD_32dp32b32xES1D_NS12_INS13_ILi2ELi4ELi3EEES16_NST_INS5_IJS17_S1P_EEENS5_IJS1P_SB_EEEEEEENS4_39AutoVectorizingCopyWithAssumedAlignmentILi128EEENS4_14SM90_TMA_STOREES26_S28_S28_EEEvvEEEEvNT_6ParamsE)
        /*0008*/ 	.word	0x00000076


	//----- nvinfo : EIATTR_FRAME_SIZE
	.align		4
.L_19:
        /*000c*/ 	.byte	0x04, 0x11
        /*000e*/ 	.short	(.L_21 - .L_20)
	.align		4
.L_20:
        /*0010*/ 	.word	index@($__internal_2_$__cuda_sm10x_tcgen05_guardrail_trap_unallocated_columns_being_dealloced)
        /*0014*/ 	.word	0x00000000


	//----- nvinfo : EIATTR_FRAME_SIZE
	.align		4
.L_21:
        /*0018*/ 	.byte	0x04, 0x11
        /*001a*/ 	.short	(.L_23 - .L_22)
	.align		4
.L_22:
        /*001c*/ 	.word	index@($__internal_1_$__cuda_sm10x_tcgen05_guardrail_trap_phase_invalid_during_alloc)
        /*0020*/ 	.word	0x00000000


	//----- nvinfo : EIATTR_FRAME_SIZE
	.align		4
.L_23:
        /*0024*/ 	.byte	0x04, 0x11
        /*0026*/ 	.short	(.L_25 - .L_24)
	.align		4
.L_24:
        /*0028*/ 	.word	index@($__internal_0_$__cuda_sm10x_tcgen05_guardrail_trap_col_being_dealloced_not_returned_by_alloc)
        /*002c*/ 	.word	0x00000000


	//----- nvinfo : EIATTR_FRAME_SIZE
	.align		4
.L_25:
        /*0030*/ 	.byte	0x04, 0x11
        /*0032*/ 	.short	(.L_27 - .L_26)
	.align		4
.L_26:
        /*0034*/ 	.word	index@(_ZN7cutlass13device_kernelINS_4gemm6kernel13GemmUniversalIN4cute5tupleIJiiiiEEENS1_10collective13CollectiveMmaINS1_35MainloopSm100TmaUmmaWarpSpecializedILi4ELi2ELi4ENS5_IJNS4_1CILi1EEENSA_ILi2EEESB_EEEEENS5_IJNSA_ILi128EEESF_NSA_ILi64EEEEEENS_6half_tENS5_IJlSB_lEEESI_NS5_IJSB_llEEENS4_8TiledMMAINS4_8MMA_AtomIJNS4_20SM100_MMA_F16BF16_SSISI_SI_fLi128ELi128ELNS4_4UMMA5MajorE0ELSP_1ELNSO_7ScaleInE0ELSQ_0EEEEEENS4_6LayoutINS5_IJSB_SB_SB_EEENS5_IJNSA_ILi0EEESV_SV_EEEEENS5_IJNS4_10UnderscoreESY_SY_EEEEENS4_23SM90_TMA_LOAD_MULTICASTENS4_14ComposedLayoutINS4_7SwizzleILi3ELi4ELi3EEENS4_18smem_ptr_flag_bitsILi16EEENST_INS5_IJNSA_ILi8EEESG_EEENS5_IJSG_SB_EEEEEEEvNS4_8identityENS4_13SM90_TMA_LOADENS12_IS14_S16_NST_INS5_IJSG_S17_EEENS5_IJSB_SG_EEEEEEEvS1C_EENS_8epilogue10collective18CollectiveEpilogueINS1J_23Sm100TmaWarpSpecializedILi4ELi2ELi32ELb1ELb0EEEJSH_NS5_IJNST_ISF_SB_EENST_INSA_ILi32EEESB_EEEEESI_SJ_SI_SJ_NS1J_6fusion15FusionCallbacksIS1N_NS1S_17LinearCombinationISI_fSI_fLNS_15FloatRoundStyleE2EEESH_S1R_JEEENS4_5SM1004TMEM4LOAD26SM100_TMEM_LOAD_32dp32b32xES1D_NS12_INS13_ILi2ELi4ELi3EEES16_NST_INS5_IJS17_S1P_EEENS5_IJS1P_SB_EEEEEEENS4_39AutoVectorizingCopyWithAssumedAlignmentILi128EEENS4_14SM90_TMA_STOREES26_S28_S28_EEEvvEEEEvNT_6ParamsE)
        /*0038*/ 	.word	0x00000000


	//----- nvinfo : EIATTR_MIN_STACK_SIZE
	.align		4
.L_27:
        /*003c*/ 	.byte	0x04, 0x12
        /*003e*/ 	.short	(.L_29 - .L_28)
	.align		4
.L_28:
        /*0040*/ 	.word	index@(_ZN7cutlass13device_kernelINS_4gemm6kernel13GemmUniversalIN4cute5tupleIJiiiiEEENS1_10collective13CollectiveMmaINS1_35MainloopSm100TmaUmmaWarpSpecializedILi4ELi2ELi4ENS5_IJNS4_1CILi1EEENSA_ILi2EEESB_EEEEENS5_IJNSA_ILi128EEESF_NSA_ILi64EEEEEENS_6half_tENS5_IJlSB_lEEESI_NS5_IJSB_llEEENS4_8TiledMMAINS4_8MMA_AtomIJNS4_20SM100_MMA_F16BF16_SSISI_SI_fLi128ELi128ELNS4_4UMMA5MajorE0ELSP_1ELNSO_7ScaleInE0ELSQ_0EEEEEENS4_6LayoutINS5_IJSB_SB_SB_EEENS5_IJNSA_ILi0EEESV_SV_EEEEENS5_IJNS4_10UnderscoreESY_SY_EEEEENS4_23SM90_TMA_LOAD_MULTICASTENS4_14ComposedLayoutINS4_7SwizzleILi3ELi4ELi3EEENS4_18smem_ptr_flag_bitsILi16EEENST_INS5_IJNSA_ILi8EEESG_EEENS5_IJSG_SB_EEEEEEEvNS4_8identityENS4_13SM90_TMA_LOADENS12_IS14_S16_NST_INS5_IJSG_S17_EEENS5_IJSB_SG_EEEEEEEvS1C_EENS_8epilogue10collective18CollectiveEpilogueINS1J_23Sm100TmaWarpSpecializedILi4ELi2ELi32ELb1ELb0EEEJSH_NS5_IJNST_ISF_SB_EENST_INSA_ILi32EEESB_EEEEESI_SJ_SI_SJ_NS1J_6fusion15FusionCallbacksIS1N_NS1S_17LinearCombinationISI_fSI_fLNS_15FloatRoundStyleE2EEESH_S1R_JEEENS4_5SM1004TMEM4LOAD26SM100_TMEM_LOAD_32dp32b32xES1D_NS12_INS13_ILi2ELi4ELi3EEES16_NST_INS5_IJS17_S1P_EEENS5_IJS1P_SB_EEEEEEENS4_39AutoVectorizingCopyWithAssumedAlignmentILi128EEENS4_14SM90_TMA_STOREES26_S28_S28_EEEvvEEEEvNT_6ParamsE)
        /*0044*/ 	.word	0x00000000
.L_29:


//--------------------- .nv.compat                --------------------------
	.section	.nv.compat,"",@"SHT_CUDA_COMPAT_INFO"
	.align	4
        /*0000*/ 	.byte	0x02, 0x09, 0x01, 0x00, 0x02, 0x02, 0x02, 0x00, 0x02, 0x05, 0x05, 0x00, 0x03, 0x07, 0x01, 0x01
        /*0010*/ 	.byte	0x02, 0x03, 0x01, 0x00, 0x02, 0x06, 0x01, 0x00, 0x04, 0x0b, 0x08, 0x00, 0x09, 0x00, 0x00, 0x00
        /*0020*/ 	.byte	0x00, 0x00, 0x00, 0x00


//--------------------- .nv.info._ZN7cutlass13device_kernelINS_4gemm6kernel13GemmUniversalIN4cute5tupleIJiiiiEEENS1_10collective13CollectiveMmaINS1_35MainloopSm100TmaUmmaWarpSpecializedILi4ELi2ELi4ENS5_IJNS4_1CILi1EEENSA_ILi2EEESB_EEEEENS5_IJNSA_ILi128EEESF_NSA_ILi64EEEEEENS_6half_tENS5_IJlSB_lEEESI_NS5_IJSB_llEEENS4_8TiledMMAINS4_8MMA_AtomIJNS4_20SM100_MMA_F16BF16_SSISI_SI_fLi128ELi128ELNS4_4UMMA5MajorE0ELSP_1ELNSO_7ScaleInE0ELSQ_0EEEEEENS4_6LayoutINS5_IJSB_SB_SB_EEENS5_IJNSA_ILi0EEESV_SV_EEEEENS5_IJNS4_10UnderscoreESY_SY_EEEEENS4_23SM90_TMA_LOAD_MULTICASTENS4_14ComposedLayoutINS4_7SwizzleILi3ELi4ELi3EEENS4_18smem_ptr_flag_bitsILi16EEENST_INS5_IJNSA_ILi8EEESG_EEENS5_IJSG_SB_EEEEEEEvNS4_8identityENS4_13SM90_TMA_LOADENS12_IS14_S16_NST_INS5_IJSG_S17_EEENS5_IJSB_SG_EEEEEEEvS1C_EENS_8epilogue10collective18CollectiveEpilogueINS1J_23Sm100TmaWarpSpecializedILi4ELi2ELi32ELb1ELb0EEEJSH_NS5_IJNST_ISF_SB_EENST_INSA_ILi32EEESB_EEEEESI_SJ_SI_SJ_NS1J_6fusion15FusionCallbacksIS1N_NS1S_17LinearCombinationISI_fSI_fLNS_15FloatRoundStyleE2EEESH_S1R_JEEENS4_5SM1004TMEM4LOAD26SM100_TMEM_LOAD_32dp32b32xES1D_NS12_INS13_ILi2ELi4ELi3EEES16_NST_INS5_IJS17_S1P_EEENS5_IJS1P_SB_EEEEEEENS4_39AutoVectorizingCopyWithAssumedAlignmentILi128EEENS4_14SM90_TMA_STOREES26_S28_S28_EEEvvEEEEvNT_6ParamsE --------------------------
	.section	.nv.info._ZN7cutlass13device_kernelINS_4gemm6kernel13GemmUniversalIN4cute5tupleIJiiiiEEENS1_10collective13CollectiveMmaINS1_35MainloopSm100TmaUmmaWarpSpecializedILi4ELi2ELi4ENS5_IJNS4_1CILi1EEENSA_ILi2EEESB_EEEEENS5_IJNSA_ILi128EEESF_NSA_ILi64EEEEEENS_6half_tENS5_IJlSB_lEEESI_NS5_IJSB_llEEENS4_8TiledMMAINS4_8MMA_AtomIJNS4_20SM100_MMA_F16BF16_SSISI_SI_fLi128ELi128ELNS4_4UMMA5MajorE0ELSP_1ELNSO_7ScaleInE0ELSQ_0EEEEEENS4_6LayoutINS5_IJSB_SB_SB_EEENS5_IJNSA_ILi0EEESV_SV_EEEEENS5_IJNS4_10UnderscoreESY_SY_EEEEENS4_23SM90_TMA_LOAD_MULTICASTENS4_14ComposedLayoutINS4_7SwizzleILi3ELi4ELi3EEENS4_18smem_ptr_flag_bitsILi16EEENST_INS5_IJNSA_ILi8EEESG_EEENS5_IJSG_SB_EEEEEEEvNS4_8identityENS4_13SM90_TMA_LOADENS12_IS14_S16_NST_INS5_IJSG_S17_EEENS5_IJSB_SG_EEEEEEEvS1C_EENS_8epilogue10collective18CollectiveEpilogueINS1J_23Sm100TmaWarpSpecializedILi4ELi2ELi32ELb1ELb0EEEJSH_NS5_IJNST_ISF_SB_EENST_INSA_ILi32EEESB_EEEEESI_SJ_SI_SJ_NS1J_6fusion15FusionCallbacksIS1N_NS1S_17LinearCombinationISI_fSI_fLNS_15FloatRoundStyleE2EEESH_S1R_JEEENS4_5SM1004TMEM4LOAD26SM100_TMEM_LOAD_32dp32b32xES1D_NS12_INS13_ILi2ELi4ELi3EEES16_NST_INS5_IJS17_S1P_EEENS5_IJS1P_SB_EEEEEEENS4_39AutoVectorizingCopyWithAssumedAlignmentILi128EEENS4_14SM90_TMA_STOREES26_S28_S28_EEEvvEEEEvNT_6ParamsE,"",@"SHT_CUDA_INFO"
	.sectionflags	@""
	.align	4


	//----- nvinfo : EIATTR_CUDA_API_VERSION
	.align		4
        /*0000*/ 	.byte	0x04, 0x37
        /*0002*/ 	.short	(.L_31 - .L_30)
.L_30:
        /*0004*/ 	.word	0x00000082


	//----- nvinfo : EIATTR_KPARAM_INFO
	.align		4
.L_31:
        /*0008*/ 	.byte	0x04, 0x17
        /*000a*/ 	.short	(.L_33 - .L_32)
.L_32:
        /*000c*/ 	.word	0x00000000
        /*0010*/ 	.short	0x0000
        /*0012*/ 	.short	0x0000
        /*0014*/ 	.byte	0x00, 0xf0, 0x01, 0x20


	//----- nvinfo : EIATTR_AT_ENTRY_FRAGMENTS
	.align		4
.L_33:
        /*0018*/ 	.byte	0x04, 0x4f
        /*001a*/ 	.short	(.L_35 - .L_34)


	//   ....[0]....
.L_34:
        /*001c*/ 	.word	0x00000006


	//----- nvinfo : EIATTR_RESERVED_SMEM_USED
	.align		4
.L_35:
        /*0020*/ 	.byte	0x01, 0x41
	.zero		2


	//----- nvinfo : EIATTR_SPARSE_MMA_MASK
	.align		4
        /*0024*/ 	.byte	0x03, 0x50
        /*0026*/ 	.short	0x0000


	//----- nvinfo : EIATTR_TCGEN05_1CTA_USED
	.align		4
        /*0028*/ 	.byte	0x01, 0x51
	.zero		2


	//----- nvinfo : EIATTR_MAXREG_COUNT
	.align		4
        /*002c*/ 	.byte	0x03, 0x1b
        /*002e*/ 	.short	0x00ff


	//----- nvinfo : EIATTR_NUM_BARRIERS
	.align		4
        /*0030*/ 	.byte	0x02, 0x4c
        /*0032*/ 	.byte	0x07
	.zero		1


	//----- nvinfo : EIATTR_EXTERNS
	.align		4
        /*0034*/ 	.byte	0x04, 0x0f
        /*0036*/ 	.short	(.L_37 - .L_36)


	//   ....[0]....
	.align		4
.L_36:
        /*0038*/ 	.word	index@(__assertfail)


	//----- nvinfo : EIATTR_MERCURY_ISA_VERSION
	.align		4
.L_37:
        /*003c*/ 	.byte	0x03, 0x5f
        /*003e*/ 	.short	0x0101


	//----- nvinfo : EIATTR_INT_WARP_WIDE_INSTR_OFFSETS
	.align		4
        /*0040*/ 	.byte	0x04, 0x31
        /*0042*/ 	.short	(.L_39 - .L_38)


	//   ....[0]....
.L_38:
        /*0044*/ 	.word	0x00003d50


	//   ....[1]....
        /*0048*/ 	.word	0x00003d70


	//   ....[2]....
        /*004c*/ 	.word	0x00003da0


	//   ....[3]....
        /*0050*/ 	.word	0x000048e0


	//   ....[4]....
        /*0054*/ 	.word	0x00004950


	//   ....[5]....
        /*0058*/ 	.word	0x00004a30


	//   ....[6]....
        /*005c*/ 	.word	0x00004ab0


	//   ....[7]....
        /*0060*/ 	.word	0x00004bb0


	//   ....[8]....
        /*0064*/ 	.word	0x00004c30


	//   ....[9]....
        /*0068*/ 	.word	0x00004d20


	//   ....[10]....
        /*006c*/ 	.word	0x00004dd0


	//----- nvinfo : EIATTR_COOP_GROUP_MASK_REGIDS
	.align		4
.L_39:
        /*0070*/ 	.byte	0x04, 0x29
        /*0072*/ 	.short	(.L_41 - .L_40)


	//   ....[0]....
.L_40:
        /*0074*/ 	.word	0xffffffff


	//   ....[1]....
        /*0078*/ 	.word	0xffffffff


	//   ....[2]....
        /*007c*/ 	.word	0xffffffff


	//   ....[3]....
        /*0080*/ 	.word	0xffffffff


	//   ....[4]....
        /*0084*/ 	.word	0xffffffff


	//   ....[5]....
        /*0088*/ 	.word	0xffffffff


	//   ....[6]....
        /*008c*/ 	.word	0xffffffff


	//   ....[7]....
        /*0090*/ 	.word	0xffffffff


	//   ....[8]....
        /*0094*/ 	.word	0xffffffff


	//   ....[9]....
        /*0098*/ 	.word	0xffffffff


	//   ....[10]....
        /*009c*/ 	.word	0xffffffff


	//   ....[11]....
        /*00a0*/ 	.word	0xffffffff


	//   ....[12]....
        /*00a4*/ 	.word	0xffffffff


	//   ....[13]....
        /*00a8*/ 	.word	0xffffffff


	//----- nvinfo : EIATTR_COOP_GROUP_INSTR_OFFSETS
	.align		4
.L_41:
        /*00ac*/ 	.byte	0x04, 0x28
        /*00ae*/ 	.short	(.L_43 - .L_42)


	//   ....[0]....
.L_42:
        /*00b0*/ 	.word	0x00000080


	//   ....[1]....
        /*00b4*/ 	.word	0x000004f0


	//   ....[2]....
        /*00b8*/ 	.word	0x000006a0


	//   ....[3]....
        /*00bc*/ 	.word	0x00000840


	//   ....[4]....
        /*00c0*/ 	.word	0x00000940


	//   ....[5]....
        /*00c4*/ 	.word	0x00000ab0


	//   ....[6]....
        /*00c8*/ 	.word	0x00000c50


	//   ....[7]....
        /*00cc*/ 	.word	0x00000e00


	//   ....[8]....
        /*00d0*/ 	.word	0x000020f0


	//   ....[9]....
        /*00d4*/ 	.word	0x00002fa0


	//   ....[10]....
        /*00d8*/ 	.word	0x000031b0


	//   ....[11]....
        /*00dc*/ 	.word	0x000031e0


	//   ....[12]....
        /*00e0*/ 	.word	0x00003c30


	//   ....[13]....
        /*00e4*/ 	.word	0x00003e60


	//----- nvinfo : EIATTR_VRC_CTA_INIT_COUNT
	.align		4
.L_43:
        /*00e8*/ 	.byte	0x02, 0x4a
        /*00ea*/ 	.byte	0x80
	.zero		1


	//----- nvinfo : EIATTR_SYSCALL_OFFSETS
	.align		4
        /*00ec*/ 	.byte	0x04, 0x46
        /*00ee*/ 	.short	(.L_45 - .L_44)


	//   ....[0]....
.L_44:
        /*00f0*/ 	.word	0x00005a20


	//   ....[1]....
        /*00f4*/ 	.word	0x00005b10


	//   ....[2]....
        /*00f8*/ 	.word	0x000062e0


	//   ....[3]....
        /*00fc*/ 	.word	0x00006f60


	//   ....[4]....
        /*0100*/ 	.word	0x00007bc0


	//   ....[5]....
        /*0104*/ 	.word	0x00008820


	//----- nvinfo : EIATTR_MBARRIER_INSTR_OFFSETS
	.align		4
.L_45:
        /*0108*/ 	.byte	0x04, 0x39
        /*010a*/ 	.short	(.L_47 - .L_46)


	//   ....[0]....
.L_46:
        /*010c*/ 	.word	0x00000610
        /*0110*/ 	.word	0x000000ff
        /*0114*/ 	.word	0x00000000
        /*0118*/ 	.short	0x0100
        /*011a*/ 	.byte	0x04
	.zero		1


	//   ....[1]....
        /*011c*/ 	.word	0x00000620
        /*0120*/ 	.word	0x000000ff
        /*0124*/ 	.word	0x00000020
        /*0128*/ 	.short	0x0100
        /*012a*/ 	.byte	0x04
	.zero		1


	//   ....[2]....
        /*012c*/ 	.word	0x00000630
        /*0130*/ 	.word	0x000000ff
        /*0134*/ 	.word	0x00000008
        /*0138*/ 	.short	0x0100
        /*013a*/ 	.byte	0x04
	.zero		1


	//   ....[3]....
        /*013c*/ 	.word	0x00000640
        /*0140*/ 	.word	0x000000ff
        /*0144*/ 	.word	0x00000028
        /*0148*/ 	.short	0x0100
        /*014a*/ 	.byte	0x04
	.zero		1


	//   ....[4]....
        /*014c*/ 	.word	0x00000650
        /*0150*/ 	.word	0x000000ff
        /*0154*/ 	.word	0x00000010
        /*0158*/ 	.short	0x0100
        /*015a*/ 	.byte	0x04
	.zero		1


	//   ....[5]....
        /*015c*/ 	.word	0x00000660
        /*0160*/ 	.word	0x000000ff
        /*0164*/ 	.word	0x00000030
        /*0168*/ 	.short	0x0100
        /*016a*/ 	.byte	0x04
	.zero		1


	//   ....[6]....
        /*016c*/ 	.word	0x00000670
        /*0170*/ 	.word	0x000000ff
        /*0174*/ 	.word	0x00000018
        /*0178*/ 	.short	0x0100
        /*017a*/ 	.byte	0x04
	.zero		1


	//   ....[7]....
        /*017c*/ 	.word	0x00000680
        /*0180*/ 	.word	0x000000ff
        /*0184*/ 	.word	0x00000038
        /*0188*/ 	.short	0x0100
        /*018a*/ 	.byte	0x04
	.zero		1


	//   ....[8]....
        /*018c*/ 	.word	0x000007b0
        /*0190*/ 	.word	0x000000ff
        /*0194*/ 	.word	0x00000040
        /*0198*/ 	.short	0x0100
        /*019a*/ 	.byte	0x04
	.zero		1


	//   ....[9]....
        /*019c*/ 	.word	0x000007c0
        /*01a0*/ 	.word	0x000000ff
        /*01a4*/ 	.word	0x00000060
        /*01a8*/ 	.short	0x0100
        /*01aa*/ 	.byte	0x04
	.zero		1


	//   ....[10]....
        /*01ac*/ 	.word	0x000007d0
        /*01b0*/ 	.word	0x000000ff
        /*01b4*/ 	.word	0x00000048
        /*01b8*/ 	.short	0x0100
        /*01ba*/ 	.byte	0x04
	.zero		1


	//   ....[11]....
        /*01bc*/ 	.word	0x000007e0
        /*01c0*/ 	.word	0x000000ff
        /*01c4*/ 	.word	0x00000068
        /*01c8*/ 	.short	0x0100
        /*01ca*/ 	.byte	0x04
	.zero		1


	//   ....[12]....
        /*01cc*/ 	.word	0x000007f0
        /*01d0*/ 	.word	0x000000ff
        /*01d4*/ 	.word	0x00000050
        /*01d8*/ 	.short	0x0100
        /*01da*/ 	.byte	0x04
	.zero		1


	//   ....[13]....
        /*01dc*/ 	.word	0x00000800
        /*01e0*/ 	.word	0x000000ff
        /*01e4*/ 	.word	0x00000070
        /*01e8*/ 	.short	0x0100
        /*01ea*/ 	.byte	0x04
	.zero		1


	//   ....[14]....
        /*01ec*/ 	.word	0x00000810
        /*01f0*/ 	.word	0x000000ff
        /*01f4*/ 	.word	0x00000058
        /*01f8*/ 	.short	0x0100
        /*01fa*/ 	.byte	0x04
	.zero		1


	//   ....[15]....
        /*01fc*/ 	.word	0x00000820
        /*0200*/ 	.word	0x000000ff
        /*0204*/ 	.word	0x00000078
        /*0208*/ 	.short	0x0100
        /*020a*/ 	.byte	0x04
	.zero		1


	//   ....[16]....
        /*020c*/ 	.word	0x00000910
        /*0210*/ 	.word	0x000000ff
        /*0214*/ 	.word	0x00000080
        /*0218*/ 	.short	0x0100
        /*021a*/ 	.byte	0x06
	.zero		1


	//   ....[17]....
        /*021c*/ 	.word	0x00000920
        /*0220*/ 	.word	0x000000ff
        /*0224*/ 	.word	0x00000088
        /*0228*/ 	.short	0x0100
        /*022a*/ 	.byte	0x06
	.zero		1


	//   ....[18]....
        /*022c*/ 	.word	0x00000a60
        /*0230*/ 	.word	0x000000ff
        /*0234*/ 	.word	0x00000090
        /*0238*/ 	.short	0x0100
        /*023a*/ 	.byte	0x06
	.zero		1


	//   ....[19]....
        /*023c*/ 	.word	0x00000a70
        /*0240*/ 	.word	0x000000ff
        /*0244*/ 	.word	0x000000a0
        /*0248*/ 	.short	0x0100
        /*024a*/ 	.byte	0x06
	.zero		1


	//   ....[20]....
        /*024c*/ 	.word	0x00000a80
        /*0250*/ 	.word	0x000000ff
        /*0254*/ 	.word	0x00000098
        /*0258*/ 	.short	0x0100
        /*025a*/ 	.byte	0x06
	.zero		1


	//   ....[21]....
        /*025c*/ 	.word	0x00000a90
        /*0260*/ 	.word	0x000000ff
        /*0264*/ 	.word	0x000000a8
        /*0268*/ 	.short	0x0100
        /*026a*/ 	.byte	0x06
	.zero		1


	//   ....[22]....
        /*026c*/ 	.word	0x00000bc0
        /*0270*/ 	.word	0x000000ff
        /*0274*/ 	.word	0x000000b0
        /*0278*/ 	.short	0x0100
        /*027a*/ 	.byte	0x04
	.zero		1


	//   ....[23]....
        /*027c*/ 	.word	0x00000bd0
        /*0280*/ 	.word	0x000000ff
        /*0284*/ 	.word	0x000000d0
        /*0288*/ 	.short	0x0100
        /*028a*/ 	.byte	0x04
	.zero		1


	//   ....[24]....
        /*028c*/ 	.word	0x00000be0
        /*0290*/ 	.word	0x000000ff
        /*0294*/ 	.word	0x000000b8
        /*0298*/ 	.short	0x0100
        /*029a*/ 	.byte	0x04
	.zero		1


	//   ....[25]....
        /*029c*/ 	.word	0x00000bf0
        /*02a0*/ 	.word	0x000000ff
        /*02a4*/ 	.word	0x000000d8
        /*02a8*/ 	.short	0x0100
        /*02aa*/ 	.byte	0x04
	.zero		1


	//   ....[26]....
        /*02ac*/ 	.word	0x00000c00
        /*02b0*/ 	.word	0x000000ff
        /*02b4*/ 	.word	0x000000c0
        /*02b8*/ 	.short	0x0100
        /*02ba*/ 	.byte	0x04
	.zero		1


	//   ....[27]....
        /*02bc*/ 	.word	0x00000c10
        /*02c0*/ 	.word	0x000000ff
        /*02c4*/ 	.word	0x000000e0
        /*02c8*/ 	.short	0x0100
        /*02ca*/ 	.byte	0x04
	.zero		1


	//   ....[28]....
        /*02cc*/ 	.word	0x00000c20
        /*02d0*/ 	.word	0x000000ff
        /*02d4*/ 	.word	0x000000c8
        /*02d8*/ 	.short	0x0100
        /*02da*/ 	.byte	0x04
	.zero		1


	//   ....[29]....
        /*02dc*/ 	.word	0x00000c30
        /*02e0*/ 	.word	0x000000ff
        /*02e4*/ 	.word	0x000000e8
        /*02e8*/ 	.short	0x0100
        /*02ea*/ 	.byte	0x04
	.zero		1


	//   ....[30]....
        /*02ec*/ 	.word	0x00000d20
        /*02f0*/ 	.word	0x000000ff
        /*02f4*/ 	.word	0x000000f0
        /*02f8*/ 	.short	0x0100
        /*02fa*/ 	.byte	0x04
	.zero		1


	//   ....[31]....
        /*02fc*/ 	.word	0x00000d30
        /*0300*/ 	.word	0x000000ff
        /*0304*/ 	.word	0x00000100
        /*0308*/ 	.short	0x0100
        /*030a*/ 	.byte	0x04
	.zero		1


	//   ....[32]....
        /*030c*/ 	.word	0x00000d40
        /*0310*/ 	.word	0x000000ff
        /*0314*/ 	.word	0x000000f8
        /*0318*/ 	.short	0x0100
        /*031a*/ 	.byte	0x04
	.zero		1


	//   ....[33]....
        /*031c*/ 	.word	0x00000d50
        /*0320*/ 	.word	0x000000ff
        /*0324*/ 	.word	0x00000108
        /*0328*/ 	.short	0x0100
        /*032a*/ 	.byte	0x04
	.zero		1


	//   ....[34]....
        /*032c*/ 	.word	0x00001890
        /*0330*/ 	.word	0x00000003
        /*0334*/ 	.word	0x00000100
        /*0338*/ 	.short	0x010a
        /*033a*/ 	.byte	0xff
	.zero		1


	//   ....[35]....
        /*033c*/ 	.word	0x000018c0
        /*0340*/ 	.word	0x00000003
        /*0344*/ 	.word	0x000000f0
        /*0348*/ 	.short	0x0101
        /*034a*/ 	.byte	0xff
	.zero		1


	//   ....[36]....
        /*034c*/ 	.word	0x00001990
        /*0350*/ 	.word	0x000000ff
        /*0354*/ 	.word	0x00000020
        /*0358*/ 	.short	0x010a
        /*035a*/ 	.byte	0x04
	.zero		1


	//   ....[37]....
        /*035c*/ 	.word	0x00001a20
        /*0360*/ 	.word	0x000000ff
        /*0364*/ 	.word	0x00000020
        /*0368*/ 	.short	0x010a
        /*036a*/ 	.byte	0x21
	.zero		1


	//   ....[38]....
        /*036c*/ 	.word	0x00001be0
        /*0370*/ 	.word	0x000000ff
        /*0374*/ 	.word	0x00000020
        /*0378*/ 	.short	0x010a
        /*037a*/ 	.byte	0x05
	.zero		1


	//   ....[39]....
        /*037c*/ 	.word	0x00001d30
        /*0380*/ 	.word	0x000000ff
        /*0384*/ 	.word	0x00000088
        /*0388*/ 	.short	0x0101
        /*038a*/ 	.byte	0x0d
	.zero		1


	//   ....[40]....
        /*038c*/ 	.word	0x00001d50
        /*0390*/ 	.word	0x000000ff
        /*0394*/ 	.word	0x00000020
        /*0398*/ 	.short	0x010a
        /*039a*/ 	.byte	0x04
	.zero		1


	//   ....[41]....
        /*039c*/ 	.word	0x00001de0
        /*03a0*/ 	.word	0x000000ff
        /*03a4*/ 	.word	0x00000020
        /*03a8*/ 	.short	0x010a
        /*03aa*/ 	.byte	0x19
	.zero		1


	//   ....[42]....
        /*03ac*/ 	.word	0x00001f80
        /*03b0*/ 	.word	0x000000ff
        /*03b4*/ 	.word	0x00000020
        /*03b8*/ 	.short	0x010a
        /*03ba*/ 	.byte	0x05
	.zero		1


	//   ....[43]....
        /*03bc*/ 	.word	0x00002120
        /*03c0*/ 	.word	0x00000003
        /*03c4*/ 	.word	0x00000090
        /*03c8*/ 	.short	0x010a
        /*03ca*/ 	.byte	0xff
	.zero		1


	//   ....[44]....
        /*03cc*/ 	.word	0x00002270
        /*03d0*/ 	.word	0x00000000
        /*03d4*/ 	.word	0x00000000
        /*03d8*/ 	.short	0x0101
        /*03da*/ 	.byte	0xff
	.zero		1


	//   ....[45]....
        /*03dc*/ 	.word	0x00002820
        /*03e0*/ 	.word	0x000000ff
        /*03e4*/ 	.word	0x00000000
        /*03e8*/ 	.short	0x010a
        /*03ea*/ 	.byte	0x04
	.zero		1


	//   ....[46]....
        /*03ec*/ 	.word	0x000028b0
        /*03f0*/ 	.word	0x000000ff
        /*03f4*/ 	.word	0x00000000
        /*03f8*/ 	.short	0x010a
        /*03fa*/ 	.byte	0x05
	.zero		1


	//   ....[47]....
        /*03fc*/ 	.word	0x00002940
        /*0400*/ 	.word	0x000000ff
        /*0404*/ 	.word	0x00000000
        /*0408*/ 	.short	0x010a
        /*040a*/ 	.byte	0x05
	.zero		1


	//   ....[48]....
        /*040c*/ 	.word	0x000029e0
        /*0410*/ 	.word	0x00000000
        /*0414*/ 	.word	0x00000000
        /*0418*/ 	.short	0x010a
        /*041a*/ 	.byte	0xff
	.zero		1


	//   ....[49]....
        /*041c*/ 	.word	0x00002b00
        /*0420*/ 	.word	0x00000002
        /*0424*/ 	.word	0x000000f0
        /*0428*/ 	.short	0x010a
        /*042a*/ 	.byte	0xff
	.zero		1


	//   ....[50]....
        /*042c*/ 	.word	0x00002b60
        /*0430*/ 	.word	0x00000004
        /*0434*/ 	.word	0x00000000
        /*0438*/ 	.short	0x0101
        /*043a*/ 	.byte	0xff
	.zero		1


	//   ....[51]....
        /*043c*/ 	.word	0x00002b80
        /*0440*/ 	.word	0x000000ff
        /*0444*/ 	.word	0x000000a0
        /*0448*/ 	.short	0x010a
        /*044a*/ 	.byte	0x04
	.zero		1


	//   ....[52]....
        /*044c*/ 	.word	0x00002ca0
        /*0450*/ 	.word	0x00000002
        /*0454*/ 	.word	0x00000090
        /*0458*/ 	.short	0x010a
        /*045a*/ 	.byte	0xff
	.zero		1


	//   ....[53]....
        /*045c*/ 	.word	0x00002db0
        /*0460*/ 	.word	0x00000002
        /*0464*/ 	.word	0x00000000
        /*0468*/ 	.short	0x0101
        /*046a*/ 	.byte	0xff
	.zero		1


	//   ....[54]....
        /*046c*/ 	.word	0x00002e40
        /*0470*/ 	.word	0x000000ff
        /*0474*/ 	.word	0x000000a0
        /*0478*/ 	.short	0x0106
        /*047a*/ 	.byte	0x04
	.zero		1


	//   ....[55]....
        /*047c*/ 	.word	0x00002e60
        /*0480*/ 	.word	0x000000ff
        /*0484*/ 	.word	0x000000a0
        /*0488*/ 	.short	0x010a
        /*048a*/ 	.byte	0x04
	.zero		1


	//   ....[56]....
        /*048c*/ 	.word	0x00002ef0
        /*0490*/ 	.word	0x000000ff
        /*0494*/ 	.word	0x000000a0
        /*0498*/ 	.short	0x0106
        /*049a*/ 	.byte	0x07
	.zero		1


	//   ....[57]....
        /*049c*/ 	.word	0x00002f30
        /*04a0*/ 	.word	0x00000000
        /*04a4*/ 	.word	0x000000a0
        /*04a8*/ 	.short	0x010a
        /*04aa*/ 	.byte	0xff
	.zero		1


	//   ....[58]....
        /*04ac*/ 	.word	0x00003480
        /*04b0*/ 	.word	0x00000000
        /*04b4*/ 	.word	0x00000090
        /*04b8*/ 	.short	0x010a
        /*04ba*/ 	.byte	0xff
	.zero		1


	//   ....[59]....
        /*04bc*/ 	.word	0x00003590
        /*04c0*/ 	.word	0x00000003
        /*04c4*/ 	.word	0x00000000
        /*04c8*/ 	.short	0x0101
        /*04ca*/ 	.byte	0xff
	.zero		1


	//   ....[60]....
        /*04cc*/ 	.word	0x000035a0
        /*04d0*/ 	.word	0x000000ff
        /*04d4*/ 	.word	0x00000000
        /*04d8*/ 	.short	0x010a
        /*04da*/ 	.byte	0x04
	.zero		1


	//   ....[61]....
        /*04dc*/ 	.word	0x000035c0
        /*04e0*/ 	.word	0x000000ff
        /*04e4*/ 	.word	0x000000d0
        /*04e8*/ 	.short	0x010a
        /*04ea*/ 	.byte	0x1e
	.zero		1


	//   ....[62]....
        /*04ec*/ 	.word	0x00003690
        /*04f0*/ 	.word	0x000000ff
        /*04f4*/ 	.word	0x00000000
        /*04f8*/ 	.short	0x010a
        /*04fa*/ 	.byte	0x05
	.zero		1


	//   ....[63]....
        /*04fc*/ 	.word	0x000037d0
        /*0500*/ 	.word	0x000000ff
        /*0504*/ 	.word	0x00000000
        /*0508*/ 	.short	0x010a
        /*050a*/ 	.byte	0x04
	.zero		1


	//   ....[64]....
        /*050c*/ 	.word	0x00003a60
        /*0510*/ 	.word	0x000000ff
        /*0514*/ 	.word	0x00000000
        /*0518*/ 	.short	0x010a
        /*051a*/ 	.byte	0x04
	.zero		1


	//   ....[65]....
        /*051c*/ 	.word	0x00003af0
        /*0520*/ 	.word	0x000000ff
        /*0524*/ 	.word	0x00000000
        /*0528*/ 	.short	0x010a
        /*052a*/ 	.byte	0x05
	.zero		1


	//   ....[66]....
        /*052c*/ 	.word	0x00003b80
        /*0530*/ 	.word	0x000000ff
        /*0534*/ 	.word	0x00000000
        /*0538*/ 	.short	0x010a
        /*053a*/ 	.byte	0x05
	.zero		1


	//   ....[67]....
        /*053c*/ 	.word	0x00003c10
        /*0540*/ 	.word	0x000000ff
        /*0544*/ 	.word	0x00000000
        /*0548*/ 	.short	0x010a
        /*054a*/ 	.byte	0x04
	.zero		1


	//   ....[68]....
        /*054c*/ 	.word	0x000040e0
        /*0550*/ 	.word	0x0000000c
        /*0554*/ 	.word	0x00000090
        /*0558*/ 	.short	0x010a
        /*055a*/ 	.byte	0xff
	.zero		1


	//   ....[69]....
        /*055c*/ 	.word	0x00004250
        /*0560*/ 	.word	0x00000000
        /*0564*/ 	.word	0x00000000
        /*0568*/ 	.short	0x0101
        /*056a*/ 	.byte	0xff
	.zero		1


	//   ....[70]....
        /*056c*/ 	.word	0x000046e0
        /*0570*/ 	.word	0x000000ff
        /*0574*/ 	.word	0x00000088
        /*0578*/ 	.short	0x010a
        /*057a*/ 	.byte	0x15
	.zero		1


	//   ....[71]....
        /*057c*/ 	.word	0x00004860
        /*0580*/ 	.word	0x000000ff
        /*0584*/ 	.word	0x00000060
        /*0588*/ 	.short	0x010a
        /*058a*/ 	.byte	0x15
	.zero		1


	//   ....[72]....
        /*058c*/ 	.word	0x000049e0
        /*0590*/ 	.word	0x000000ff
        /*0594*/ 	.word	0x00000040
        /*0598*/ 	.short	0x010b
        /*059a*/ 	.byte	0x15
	.zero		1


	//   ....[73]....
        /*059c*/ 	.word	0x000049f0
        /*05a0*/ 	.word	0x000000ff
        /*05a4*/ 	.word	0x00000000
        /*05a8*/ 	.short	0x0101
        /*05aa*/ 	.byte	0x06
	.zero		1


	//   ....[74]....
        /*05ac*/ 	.word	0x00004a00
        /*05b0*/ 	.word	0x000000ff
        /*05b4*/ 	.word	0x00000068
        /*05b8*/ 	.short	0x010a
        /*05ba*/ 	.byte	0x15
	.zero		1


	//   ....[75]....
        /*05bc*/ 	.word	0x00004b60
        /*05c0*/ 	.word	0x000000ff
        /*05c4*/ 	.word	0x00000048
        /*05c8*/ 	.short	0x010b
        /*05ca*/ 	.byte	0x15
	.zero		1


	//   ....[76]....
        /*05cc*/ 	.word	0x00004b70
        /*05d0*/ 	.word	0x000000ff
        /*05d4*/ 	.word	0x00000000
        /*05d8*/ 	.short	0x0101
        /*05da*/ 	.byte	0x06
	.zero		1


	//   ....[77]....
        /*05dc*/ 	.word	0x00004b80
        /*05e0*/ 	.word	0x000000ff
        /*05e4*/ 	.word	0x00000070
        /*05e8*/ 	.short	0x010a
        /*05ea*/ 	.byte	0x15
	.zero		1


	//   ....[78]....
        /*05ec*/ 	.word	0x00004cd0
        /*05f0*/ 	.word	0x000000ff
        /*05f4*/ 	.word	0x00000050
        /*05f8*/ 	.short	0x010b
        /*05fa*/ 	.byte	0x15
	.zero		1


	//   ....[79]....
        /*05fc*/ 	.word	0x00004ce0
        /*0600*/ 	.word	0x000000ff
        /*0604*/ 	.word	0x00000000
        /*0608*/ 	.short	0x0101
        /*060a*/ 	.byte	0x06
	.zero		1


	//   ....[80]....
        /*060c*/ 	.word	0x00004cf0
        /*0610*/ 	.word	0x000000ff
        /*0614*/ 	.word	0x00000078
        /*0618*/ 	.short	0x010a
        /*061a*/ 	.byte	0x15
	.zero		1


	//   ....[81]....
        /*061c*/ 	.word	0x00004ee0
        /*0620*/ 	.word	0x000000ff
        /*0624*/ 	.word	0x00000058
        /*0628*/ 	.short	0x010b
        /*062a*/ 	.byte	0x15
	.zero		1


	//   ....[82]....
        /*062c*/ 	.word	0x00004ef0
        /*0630*/ 	.word	0x000000ff
        /*0634*/ 	.word	0x00000000
        /*0638*/ 	.short	0x0101
        /*063a*/ 	.byte	0x25
	.zero		1


	//   ....[83]....
        /*063c*/ 	.word	0x00004f20
        /*0640*/ 	.word	0x000000ff
        /*0644*/ 	.word	0x00000060
        /*0648*/ 	.short	0x010a
        /*064a*/ 	.byte	0x15
	.zero		1


	//   ....[84]....
        /*064c*/ 	.word	0x00004f40
        /*0650*/ 	.word	0x000000ff
        /*0654*/ 	.word	0x00000068
        /*0658*/ 	.short	0x010a
        /*065a*/ 	.byte	0x15
	.zero		1


	//   ....[85]....
        /*065c*/ 	.word	0x00004f60
        /*0660*/ 	.word	0x000000ff
        /*0664*/ 	.word	0x00000070
        /*0668*/ 	.short	0x010a
        /*066a*/ 	.byte	0x15
	.zero		1


	//   ....[86]....
        /*066c*/ 	.word	0x00004fa0
        /*0670*/ 	.word	0x00000000
        /*0674*/ 	.word	0x00000078
        /*0678*/ 	.short	0x010a
        /*067a*/ 	.byte	0xff
	.zero		1


	//   ....[87]....
        /*067c*/ 	.word	0x000052b0
        /*0680*/ 	.word	0x00000003
        /*0684*/ 	.word	0x00000090
        /*0688*/ 	.short	0x010a
        /*068a*/ 	.byte	0xff
	.zero		1


	//   ....[88]....
        /*068c*/ 	.word	0x00005430
        /*0690*/ 	.word	0x00000000
        /*0694*/ 	.word	0x00000000
        /*0698*/ 	.short	0x0101
        /*069a*/ 	.byte	0xff
	.zero		1


	//   ....[89]....
        /*069c*/ 	.word	0x00005fa0
        /*06a0*/ 	.word	0x000000ff
        /*06a4*/ 	.word	0x00000040
        /*06a8*/ 	.short	0x010a
        /*06aa*/ 	.byte	0x2c
	.zero		1


	//   ....[90]....
        /*06ac*/ 	.word	0x00005fe0
        /*06b0*/ 	.word	0x00000063
        /*06b4*/ 	.word	0x000000b0
        /*06b8*/ 	.short	0x010a
        /*06ba*/ 	.byte	0xff
	.zero		1


	//   ....[91]....
        /*06bc*/ 	.word	0x000060d0
        /*06c0*/ 	.word	0x000000ff
        /*06c4*/ 	.word	0x00000040
        /*06c8*/ 	.short	0x010a
        /*06ca*/ 	.byte	0x2c
	.zero		1


	//   ....[92]....
        /*06cc*/ 	.word	0x000061c0
        /*06d0*/ 	.word	0x00000063
        /*06d4*/ 	.word	0x000000b0
        /*06d8*/ 	.short	0x010a
        /*06da*/ 	.byte	0xff
	.zero		1


	//   ....[93]....
        /*06dc*/ 	.word	0x00006c90
        /*06e0*/ 	.word	0x00000000
        /*06e4*/ 	.word	0x00000000
        /*06e8*/ 	.short	0x0101
        /*06ea*/ 	.byte	0xff
	.zero		1


	//   ....[94]....
        /*06ec*/ 	.word	0x00006ca0
        /*06f0*/ 	.word	0x00000003
        /*06f4*/ 	.word	0x00000040
        /*06f8*/ 	.short	0x010a
        /*06fa*/ 	.byte	0xff
	.zero		1


	//   ....[95]....
        /*06fc*/ 	.word	0x00006d80
        /*0700*/ 	.word	0x00000003
        /*0704*/ 	.word	0x00000040
        /*0708*/ 	.short	0x010a
        /*070a*/ 	.byte	0xff
	.zero		1


	//   ....[96]....
        /*070c*/ 	.word	0x000078f0
        /*0710*/ 	.word	0x0000003d
        /*0714*/ 	.word	0x00000000
        /*0718*/ 	.short	0x0101
        /*071a*/ 	.byte	0xff
	.zero		1


	//   ....[97]....
        /*071c*/ 	.word	0x00007910
        /*0720*/ 	.word	0x0000003e
        /*0724*/ 	.word	0x00000040
        /*0728*/ 	.short	0x010a
        /*072a*/ 	.byte	0xff
	.zero		1


	//   ....[98]....
        /*072c*/ 	.word	0x000079e0
        /*0730*/ 	.word	0x0000003e
        /*0734*/ 	.word	0x00000040
        /*0738*/ 	.short	0x010a
        /*073a*/ 	.byte	0xff
	.zero		1


	//   ....[99]....
        /*073c*/ 	.word	0x00008550
        /*0740*/ 	.word	0x0000003d
        /*0744*/ 	.word	0x00000000
        /*0748*/ 	.short	0x0101
        /*074a*/ 	.byte	0xff
	.zero		1


	//   ....[100]....
        /*074c*/ 	.word	0x00008570
        /*0750*/ 	.word	0x0000003e
        /*0754*/ 	.word	0x00000040
        /*0758*/ 	.short	0x010a
        /*075a*/ 	.byte	0xff
	.zero		1


	//   ....[101]....
        /*075c*/ 	.word	0x00008640
        /*0760*/ 	.word	0x0000003e
        /*0764*/ 	.word	0x00000040
        /*0768*/ 	.short	0x010a
        /*076a*/ 	.byte	0xff
	.zero		1


	//   ....[102]....
        /*076c*/ 	.word	0x00008980
        /*0770*/ 	.word	0x000000ff
        /*0774*/ 	.word	0x00000000
        /*0778*/ 	.short	0x0101
        /*077a*/ 	.byte	0x04
	.zero		1


	//   ....[103]....
        /*077c*/ 	.word	0x00009210
        /*0780*/ 	.word	0x00000002
        /*0784*/ 	.word	0x00000000
        /*0788*/ 	.short	0x0101
        /*078a*/ 	.byte	0xff
	.zero		1


	//   ....[104]....
        /*078c*/ 	.word	0x000094a0
        /*0790*/ 	.word	0x000000ff
        /*0794*/ 	.word	0x00000000
        /*0798*/ 	.short	0x0101
        /*079a*/ 	.byte	0x04
	.zero		1


	//   ....[105]....
        /*079c*/ 	.word	0x000094c0
        /*07a0*/ 	.word	0x00000003
        /*07a4*/ 	.word	0x00000100
        /*07a8*/ 	.short	0x010a
        /*07aa*/ 	.byte	0xff
	.zero		1


	//   ....[106]....
        /*07ac*/ 	.word	0x00009520
        /*07b0*/ 	.word	0x00000000
        /*07b4*/ 	.word	0x00000020
        /*07b8*/ 	.short	0x010a
        /*07ba*/ 	.byte	0xff
	.zero		1


	//   ....[107]....
        /*07bc*/ 	.word	0x00009580
        /*07c0*/ 	.word	0x00000000
        /*07c4*/ 	.word	0x00000020
        /*07c8*/ 	.short	0x010a
        /*07ca*/ 	.byte	0xff
	.zero		1


	//   ....[108]....
        /*07cc*/ 	.word	0x000095d0
        /*07d0*/ 	.word	0x00000003
        /*07d4*/ 	.word	0x00000090
        /*07d8*/ 	.short	0x010a
        /*07da*/ 	.byte	0xff
	.zero		1


	//   ....[109]....
        /*07dc*/ 	.word	0x00009630
        /*07e0*/ 	.word	0x00000000
        /*07e4*/ 	.word	0x00000000
        /*07e8*/ 	.short	0x010a
        /*07ea*/ 	.byte	0xff
	.zero		1


	//   ....[110]....
        /*07ec*/ 	.word	0x00009690
        /*07f0*/ 	.word	0x00000000
        /*07f4*/ 	.word	0x00000000
        /*07f8*/ 	.short	0x010a
        /*07fa*/ 	.byte	0xff
	.zero		1


	//   ....[111]....
        /*07fc*/ 	.word	0x000096f0
        /*0800*/ 	.word	0x00000000
        /*0804*/ 	.word	0x00000000
        /*0808*/ 	.short	0x010a
        /*080a*/ 	.byte	0xff
	.zero		1


	//   ....[112]....
        /*080c*/ 	.word	0x00009740
        /*0810*/ 	.word	0x00000002
        /*0814*/ 	.word	0x000000f0
        /*0818*/ 	.short	0x010a
        /*081a*/ 	.byte	0xff
	.zero		1


	//   ....[113]....
        /*081c*/ 	.word	0x000097a0
        /*0820*/ 	.word	0x00000002
        /*0824*/ 	.word	0x000000a0
        /*0828*/ 	.short	0x010a
        /*082a*/ 	.byte	0xff
	.zero		1


	//   ....[114]....
        /*082c*/ 	.word	0x000097f0
        /*0830*/ 	.word	0x00000002
        /*0834*/ 	.word	0x00000090
        /*0838*/ 	.short	0x010a
        /*083a*/ 	.byte	0xff
	.zero		1


	//   ....[115]....
        /*083c*/ 	.word	0x00009850
        /*0840*/ 	.word	0x00000000
        /*0844*/ 	.word	0x000000a0
        /*0848*/ 	.short	0x010a
        /*084a*/ 	.byte	0xff
	.zero		1


	//   ....[116]....
        /*084c*/ 	.word	0x000098a0
        /*0850*/ 	.word	0x00000000
        /*0854*/ 	.word	0x00000090
        /*0858*/ 	.short	0x010a
        /*085a*/ 	.byte	0xff
	.zero		1


	//   ....[117]....
        /*085c*/ 	.word	0x00009900
        /*0860*/ 	.word	0x00000003
        /*0864*/ 	.word	0x000000d0
        /*0868*/ 	.short	0x010a
        /*086a*/ 	.byte	0xff
	.zero		1


	//   ....[118]....
        /*086c*/ 	.word	0x00009960
        /*0870*/ 	.word	0x00000000
        /*0874*/ 	.word	0x00000000
        /*0878*/ 	.short	0x010a
        /*087a*/ 	.byte	0xff
	.zero		1


	//   ....[119]....
        /*087c*/ 	.word	0x000099c0
        /*0880*/ 	.word	0x00000000
        /*0884*/ 	.word	0x00000000
        /*0888*/ 	.short	0x010a
        /*088a*/ 	.byte	0xff
	.zero		1


	//   ....[120]....
        /*088c*/ 	.word	0x00009a20
        /*0890*/ 	.word	0x00000000
        /*0894*/ 	.word	0x00000000
        /*0898*/ 	.short	0x010a
        /*089a*/ 	.byte	0xff
	.zero		1


	//   ....[121]....
        /*089c*/ 	.word	0x00009a80
        /*08a0*/ 	.word	0x00000000
        /*08a4*/ 	.word	0x00000000
        /*08a8*/ 	.short	0x010a
        /*08aa*/ 	.byte	0xff
	.zero		1


	//   ....[122]....
        /*08ac*/ 	.word	0x00009ae0
        /*08b0*/ 	.word	0x00000000
        /*08b4*/ 	.word	0x00000000
        /*08b8*/ 	.short	0x010a
        /*08ba*/ 	.byte	0xff
	.zero		1


	//   ....[123]....
        /*08bc*/ 	.word	0x00009b30
        /*08c0*/ 	.word	0x0000000c
        /*08c4*/ 	.word	0x00000090
        /*08c8*/ 	.short	0x010a
        /*08ca*/ 	.byte	0xff
	.zero		1


	//   ....[124]....
        /*08cc*/ 	.word	0x00009b90
        /*08d0*/ 	.word	0x00000000
        /*08d4*/ 	.word	0x00000088
        /*08d8*/ 	.short	0x010a
        /*08da*/ 	.byte	0xff
	.zero		1


	//   ....[125]....
        /*08dc*/ 	.word	0x00009bf0
        /*08e0*/ 	.word	0x00000000
        /*08e4*/ 	.word	0x00000060
        /*08e8*/ 	.short	0x010a
        /*08ea*/ 	.byte	0xff
	.zero		1


	//   ....[126]....
        /*08ec*/ 	.word	0x00009c50
        /*08f0*/ 	.word	0x00000000
        /*08f4*/ 	.word	0x00000068
        /*08f8*/ 	.short	0x010a
        /*08fa*/ 	.byte	0xff
	.zero		1


	//   ....[127]....
        /*08fc*/ 	.word	0x00009cb0
        /*0900*/ 	.word	0x00000000
        /*0904*/ 	.word	0x00000070
        /*0908*/ 	.short	0x010a
        /*090a*/ 	.byte	0xff
	.zero		1


	//   ....[128]....
        /*090c*/ 	.word	0x00009d10
        /*0910*/ 	.word	0x00000000
        /*0914*/ 	.word	0x00000078
        /*0918*/ 	.short	0x010a
        /*091a*/ 	.byte	0xff
	.zero		1


	//   ....[129]....
        /*091c*/ 	.word	0x00009d70
        /*0920*/ 	.word	0x00000000
        /*0924*/ 	.word	0x00000060
        /*0928*/ 	.short	0x010a
        /*092a*/ 	.byte	0xff
	.zero		1


	//   ....[130]....
        /*092c*/ 	.word	0x00009dd0
        /*0930*/ 	.word	0x00000000
        /*0934*/ 	.word	0x00000068
        /*0938*/ 	.short	0x010a
        /*093a*/ 	.byte	0xff
	.zero		1


	//   ....[131]....
        /*093c*/ 	.word	0x00009e30
        /*0940*/ 	.word	0x00000000
        /*0944*/ 	.word	0x00000070
        /*0948*/ 	.short	0x010a
        /*094a*/ 	.byte	0xff
	.zero		1


	//   ....[132]....
        /*094c*/ 	.word	0x00009e80
        /*0950*/ 	.word	0x00000003
        /*0954*/ 	.word	0x00000090
        /*0958*/ 	.short	0x010a
        /*095a*/ 	.byte	0xff
	.zero		1


	//   ....[133]....
        /*095c*/ 	.word	0x00009ee0
        /*0960*/ 	.word	0x00000002
        /*0964*/ 	.word	0x00000040
        /*0968*/ 	.short	0x010a
        /*096a*/ 	.byte	0xff
	.zero		1


	//   ....[134]....
        /*096c*/ 	.word	0x00009f30
        /*0970*/ 	.word	0x00000063
        /*0974*/ 	.word	0x000000b0
        /*0978*/ 	.short	0x010a
        /*097a*/ 	.byte	0xff
	.zero		1


	//   ....[135]....
        /*097c*/ 	.word	0x00009f80
        /*0980*/ 	.word	0x00000003
        /*0984*/ 	.word	0x00000040
        /*0988*/ 	.short	0x010a
        /*098a*/ 	.byte	0xff
	.zero		1


	//   ....[136]....
        /*098c*/ 	.word	0x00009fd0
        /*0990*/ 	.word	0x0000003e
        /*0994*/ 	.word	0x00000040
        /*0998*/ 	.short	0x010a
        /*099a*/ 	.byte	0xff
	.zero		1


	//   ....[137]....
        /*099c*/ 	.word	0x0000a020
        /*09a0*/ 	.word	0x0000003e
        /*09a4*/ 	.word	0x00000040
        /*09a8*/ 	.short	0x010a
        /*09aa*/ 	.byte	0xff
	.zero		1


	//----- nvinfo : EIATTR_NUM_MBARRIERS
	.align		4
.L_47:
        /*09ac*/ 	.byte	0x03, 0x38
        /*09ae*/ 	.short	0x0022


	//----- nvinfo : EIATTR_EXIT_INSTR_OFFSETS
	.align		4
        /*09b0*/ 	.byte	0x04, 0x1c
        /*09b2*/ 	.short	(.L_49 - .L_48)


	//   ....[0]....
.L_48:
        /*09b4*/ 	.word	0x00002a10


	//   ....[1]....
        /*09b8*/ 	.word	0x00002f00


	//   ....[2]....
        /*09bc*/ 	.word	0x00002f60


	//   ....[3]....
        /*09c0*/ 	.word	0x00003e70


	//   ....[4]....
        /*09c4*/ 	.word	0x00004fd0


	//   ....[5]....
        /*09c8*/ 	.word	0x00005010


	//   ....[6]....
        /*09cc*/ 	.word	0x00009390


	//   ....[7]....
        /*09d0*/ 	.word	0x00009410


	//   ....[8]....
        /*09d4*/ 	.word	0x00009440


	//   ....[9]....
        /*09d8*/ 	.word	0x000094b0


	//----- nvinfo : EIATTR_MAX_THREADS
	.align		4
.L_49:
        /*09dc*/ 	.byte	0x04, 0x05
        /*09de*/ 	.short	(.L_51 - .L_50)
.L_50:
        /*09e0*/ 	.word	0x00000100
        /*09e4*/ 	.word	0x00000001
        /*09e8*/ 	.word	0x00000001


	//----- nvinfo : EIATTR_CRS_STACK_SIZE
	.align		4
.L_51:
        /*09ec*/ 	.byte	0x04, 0x1e
        /*09ee*/ 	.short	(.L_53 - .L_52)
.L_52:
        /*09f0*/ 	.word	0x00000000


	//----- nvinfo : EIATTR_CBANK_PARAM_SIZE
	.align		4
.L_53:
        /*09f4*/ 	.byte	0x03, 0x19
        /*09f6*/ 	.short	0x0800


	//----- nvinfo : EIATTR_PARAM_CBANK
	.align		4
        /*09f8*/ 	.byte	0x04, 0x0a
        /*09fa*/ 	.short	(.L_55 - .L_54)
	.align		4
.L_54:
        /*09fc*/ 	.word	index@(.nv.constant0._ZN7cutlass13device_kernelINS_4gemm6kernel13GemmUniversalIN4cute5tupleIJiiiiEEENS1_10collective13CollectiveMmaINS1_35MainloopSm100TmaUmmaWarpSpecializedILi4ELi2ELi4ENS5_IJNS4_1CILi1EEENSA_ILi2EEESB_EEEEENS5_IJNSA_ILi128EEESF_NSA_ILi64EEEEEENS_6half_tENS5_IJlSB_lEEESI_NS5_IJSB_llEEENS4_8TiledMMAINS4_8MMA_AtomIJNS4_20SM100_MMA_F16BF16_SSISI_SI_fLi128ELi128ELNS4_4UMMA5MajorE0ELSP_1ELNSO_7ScaleInE0ELSQ_0EEEEEENS4_6LayoutINS5_IJSB_SB_SB_EEENS5_IJNSA_ILi0EEESV_SV_EEEEENS5_IJNS4_10UnderscoreESY_SY_EEEEENS4_23SM90_TMA_LOAD_MULTICASTENS4_14ComposedLayoutINS4_7SwizzleILi3ELi4ELi3EEENS4_18smem_ptr_flag_bitsILi16EEENST_INS5_IJNSA_ILi8EEESG_EEENS5_IJSG_SB_EEEEEEEvNS4_8identityENS4_13SM90_TMA_LOADENS12_IS14_S16_NST_INS5_IJSG_S17_EEENS5_IJSB_SG_EEEEEEEvS1C_EENS_8epilogue10collective18CollectiveEpilogueINS1J_23Sm100TmaWarpSpecializedILi4ELi2ELi32ELb1ELb0EEEJSH_NS5_IJNST_ISF_SB_EENST_INSA_ILi32EEESB_EEEEESI_SJ_SI_SJ_NS1J_6fusion15FusionCallbacksIS1N_NS1S_17LinearCombinationISI_fSI_fLNS_15FloatRoundStyleE2EEESH_S1R_JEEENS4_5SM1004TMEM4LOAD26SM100_TMEM_LOAD_32dp32b32xES1D_NS12_INS13_ILi2ELi4ELi3EEES16_NST_INS5_IJS17_S1P_EEENS5_IJS1P_SB_EEEEEEENS4_39AutoVectorizingCopyWithAssumedAlignmentILi128EEENS4_14SM90_TMA_STOREES26_S28_S28_EEEvvEEEEvNT_6ParamsE)
        /*0a00*/ 	.short	0x0380
        /*0a02*/ 	.short	0x0800


	//----- nvinfo : EIATTR_SW_WAR
	.align		4
.L_55:
        /*0a04*/ 	.byte	0x04, 0x36
        /*0a06*/ 	.short	(.L_57 - .L_56)
.L_56:
        /*0a08*/ 	.word	0x00000008
.L_57:


//--------------------- .nv.callgraph             --------------------------
	.section	.nv.callgraph,"",@"SHT_CUDA_CALLGRAPH"
	.align	4
	.sectionentsize	8
	.align		4
        /*0000*/ 	.word	0x00000000
	.align		4
        /*0004*/ 	.word	0xffffffff
	.align		4
        /*0008*/ 	.word	index@(_ZN7cutlass13device_kernelINS_4gemm6kernel13GemmUniversalIN4cute5tupleIJiiiiEEENS1_10collective13CollectiveMmaINS1_35MainloopSm100TmaUmmaWarpSpecializedILi4ELi2ELi4ENS5_IJNS4_1CILi1EEENSA_ILi2EEESB_EEEEENS5_IJNSA_ILi128EEESF_NSA_ILi64EEEEEENS_6half_tENS5_IJlSB_lEEESI_NS5_IJSB_llEEENS4_8TiledMMAINS4_8MMA_AtomIJNS4_20SM100_MMA_F16BF16_SSISI_SI_fLi128ELi128ELNS4_4UMMA5MajorE0ELSP_1ELNSO_7ScaleInE0ELSQ_0EEEEEENS4_6LayoutINS5_IJSB_SB_SB_EEENS5_IJNSA_ILi0EEESV_SV_EEEEENS5_IJNS4_10UnderscoreESY_SY_EEEEENS4_23SM90_TMA_LOAD_MULTICASTENS4_14ComposedLayoutINS4_7SwizzleILi3ELi4ELi3EEENS4_18smem_ptr_flag_bitsILi16EEENST_INS5_IJNSA_ILi8EEESG_EEENS5_IJSG_SB_EEEEEEEvNS4_8identityENS4_13SM90_TMA_LOADENS12_IS14_S16_NST_INS5_IJSG_S17_EEENS5_IJSB_SG_EEEEEEEvS1C_EENS_8epilogue10collective18CollectiveEpilogueINS1J_23Sm100TmaWarpSpecializedILi4ELi2ELi32ELb1ELb0EEEJSH_NS5_IJNST_ISF_SB_EENST_INSA_ILi32EEESB_EEEEESI_SJ_SI_SJ_NS1J_6fusion15FusionCallbacksIS1N_NS1S_17LinearCombinationISI_fSI_fLNS_15FloatRoundStyleE2EEESH_S1R_JEEENS4_5SM1004TMEM4LOAD26SM100_TMEM_LOAD_32dp32b32xES1D_NS12_INS13_ILi2ELi4ELi3EEES16_NST_INS5_IJS17_S1P_EEENS5_IJS1P_SB_EEEEEEENS4_39AutoVectorizingCopyWithAssumedAlignmentILi128EEENS4_14SM90_TMA_STOREES26_S28_S28_EEEvvEEEEvNT_6ParamsE)
	.align		4
        /*000c*/ 	.word	index@(__assertfail)
	.align		4
        /*0010*/ 	.word	0x00000000
	.align		4
        /*0014*/ 	.word	0xfffffffe
	.align		4
        /*0018*/ 	.word	0x00000000
	.align		4
        /*001c*/ 	.word	0xfffffffd
	.align		4
        /*0020*/ 	.word	0x00000000
	.align		4
        /*0024*/ 	.word	0xfffffffc


//--------------------- .nv.constant4             --------------------------
	.section	.nv.constant4,"a",@progbits
	.align	8
	.align		8
.nv.constant4:
        /*0000*/ 	.dword	__assertfail
	.align		8
        /*0008*/ 	.dword	__unnamed_1
	.align		8
        /*0010*/ 	.dword	__unnamed_2
	.align		8
        /*0018*/ 	.dword	_ZN40_INTERNAL_90c80aed_4_k_cu_3a0e4a49_342204cuda3std3__45__cpo5beginE
	.align		8
        /*0020*/ 	.dword	_ZN40_INTERNAL_90c80aed_4_k_cu_3a0e4a49_342204cuda3std3__45__cpo3endE
	.align		8
        /*0028*/ 	.dword	_ZN40_INTERNAL_90c80aed_4_k_cu_3a0e4a49_342204cuda3std3__45__cpo6cbeginE
	.align		8
        /*0030*/ 	.dword	_ZN40_INTERNAL_90c80aed_4_k_cu_3a0e4a49_342204cuda3std3__45__cpo4cendE
	.align		8
        /*0038*/ 	.dword	_ZN40_INTERNAL_90c80aed_4_k_cu_3a0e4a49_342204cuda3std3__442_GLOBAL__N__90c80aed_4_k_cu_3a0e4a49_342206ignoreE
	.align		8
        /*0040*/ 	.dword	_ZN40_INTERNAL_90c80aed_4_k_cu_3a0e4a49_342204cuda3std3__419piecewise_constructE
	.align		8
        /*0048*/ 	.dword	_ZN40_INTERNAL_90c80aed_4_k_cu_3a0e4a49_342204cuda3std3__48in_placeE
	.align		8
        /*0050*/ 	.dword	_ZN40_INTERNAL_90c80aed_4_k_cu_3a0e4a49_342204cuda3std6ranges3__45__cpo4swapE
	.align		8
        /*0058*/ 	.dword	_ZN40_INTERNAL_90c80aed_4_k_cu_3a0e4a49_342204cuda3std6ranges3__45__cpo9iter_moveE
	.align		8
        /*0060*/ 	.dword	_ZN40_INTERNAL_90c80aed_4_k_cu_3a0e4a49_342204cute7productE
	.align		8
        /*0068*/ 	.dword	_ZN40_INTERNAL_90c80aed_4_k_cu_3a0e4a49_342204cute1_E
	.align		8
        /*0070*/ 	.dword	$str$25
	.align		8
        /*0078*/ 	.dword	$str$26
	.align		8
        /*0080*/ 	.dword	$str$27
	.align		8
        /*0088*/ 	.dword	$str$28


//--------------------- .text._ZN7cutlass13device_kernelINS_4gemm6kernel13GemmUniversalIN4cute5tupleIJiiiiEEENS1_10collective13CollectiveMmaINS1_35MainloopSm100TmaUmmaWarpSpecializedILi4ELi2ELi4ENS5_IJNS4_1CILi1EEENSA_ILi2EEESB_EEEEENS5_IJNSA_ILi128EEESF_NSA_ILi64EEEEEENS_6half_tENS5_IJlSB_lEEESI_NS5_IJSB_llEEENS4_8TiledMMAINS4_8MMA_AtomIJNS4_20SM100_MMA_F16BF16_SSISI_SI_fLi128ELi128ELNS4_4UMMA5MajorE0ELSP_1ELNSO_7ScaleInE0ELSQ_0EEEEEENS4_6LayoutINS5_IJSB_SB_SB_EEENS5_IJNSA_ILi0EEESV_SV_EEEEENS5_IJNS4_10UnderscoreESY_SY_EEEEENS4_23SM90_TMA_LOAD_MULTICASTENS4_14ComposedLayoutINS4_7SwizzleILi3ELi4ELi3EEENS4_18smem_ptr_flag_bitsILi16EEENST_INS5_IJNSA_ILi8EEESG_EEENS5_IJSG_SB_EEEEEEEvNS4_8identityENS4_13SM90_TMA_LOADENS12_IS14_S16_NST_INS5_IJSG_S17_EEENS5_IJSB_SG_EEEEEEEvS1C_EENS_8epilogue10collective18CollectiveEpilogueINS1J_23Sm100TmaWarpSpecializedILi4ELi2ELi32ELb1ELb0EEEJSH_NS5_IJNST_ISF_SB_EENST_INSA_ILi32EEESB_EEEEESI_SJ_SI_SJ_NS1J_6fusion15FusionCallbacksIS1N_NS1S_17LinearCombinationISI_fSI_fLNS_15FloatRoundStyleE2EEESH_S1R_JEEENS4_5SM1004TMEM4LOAD26SM100_TMEM_LOAD_32dp32b32xES1D_NS12_INS13_ILi2ELi4ELi3EEES16_NST_INS5_IJS17_S1P_EEENS5_IJS1P_SB_EEEEEEENS4_39AutoVectorizingCopyWithAssumedAlignmentILi128EEENS4_14SM90_TMA_STOREES26_S28_S28_EEEvvEEEEvNT_6ParamsE --------------------------
	.section	.text._ZN7cutlass13device_kernelINS_4gemm6kernel13GemmUniversalIN4cute5tupleIJiiiiEEENS1_10collective13CollectiveMmaINS1_35MainloopSm100TmaUmmaWarpSpecializedILi4ELi2ELi4ENS5_IJNS4_1CILi1EEENSA_ILi2EEESB_EEEEENS5_IJNSA_ILi128EEESF_NSA_ILi64EEEEEENS_6half_tENS5_IJlSB_lEEESI_NS5_IJSB_llEEENS4_8TiledMMAINS4_8MMA_AtomIJNS4_20SM100_MMA_F16BF16_SSISI_SI_fLi128ELi128ELNS4_4UMMA5MajorE0ELSP_1ELNSO_7ScaleInE0ELSQ_0EEEEEENS4_6LayoutINS5_IJSB_SB_SB_EEENS5_IJNSA_ILi0EEESV_SV_EEEEENS5_IJNS4_10UnderscoreESY_SY_EEEEENS4_23SM90_TMA_LOAD_MULTICASTENS4_14ComposedLayoutINS4_7SwizzleILi3ELi4ELi3EEENS4_18smem_ptr_flag_bitsILi16EEENST_INS5_IJNSA_ILi8EEESG_EEENS5_IJSG_SB_EEEEEEEvNS4_8identityENS4_13SM90_TMA_LOADENS12_IS14_S16_NST_INS5_IJSG_S17_EEENS5_IJSB_SG_EEEEEEEvS1C_EENS_8epilogue10collective18CollectiveEpilogueINS1J_23Sm100TmaWarpSpecializedILi4ELi2ELi32ELb1ELb0EEEJSH_NS5_IJNST_ISF_SB_EENST_INSA_ILi32EEESB_EEEEESI_SJ_SI_SJ_NS1J_6fusion15FusionCallbacksIS1N_NS1S_17LinearCombinationISI_fSI_fLNS_15FloatRoundStyleE2EEESH_S1R_JEEENS4_5SM1004TMEM4LOAD26SM100_TMEM_LOAD_32dp32b32xES1D_NS12_INS13_ILi2ELi4ELi3EEES16_NST_INS5_IJS17_S1P_EEENS5_IJS1P_SB_EEEEEEENS4_39AutoVectorizingCopyWithAssumedAlignmentILi128EEENS4_14SM90_TMA_STOREES26_S28_S28_EEEvvEEEEvNT_6ParamsE,"ax",@progbits
	.align	128
.text._ZN7cutlass13device_kernelINS_4gemm6kernel13GemmUniversalIN4cute5tupleIJiiiiEEENS1_10collective13CollectiveMmaINS1_35MainloopSm100TmaUmmaWarpSpecializedILi4ELi2ELi4ENS5_IJNS4_1CILi1EEENSA_ILi2EEESB_EEEEENS5_IJNSA_ILi128EEESF_NSA_ILi64EEEEEENS_6half_tENS5_IJlSB_lEEESI_NS5_IJSB_llEEENS4_8TiledMMAINS4_8MMA_AtomIJNS4_20SM100_MMA_F16BF16_SSISI_SI_fLi128ELi128ELNS4_4UMMA5MajorE0ELSP_1ELNSO_7ScaleInE0ELSQ_0EEEEEENS4_6LayoutINS5_IJSB_SB_SB_EEENS5_IJNSA_ILi0EEESV_SV_EEEEENS5_IJNS4_10UnderscoreESY_SY_EEEEENS4_23SM90_TMA_LOAD_MULTICASTENS4_14ComposedLayoutINS4_7SwizzleILi3ELi4ELi3EEENS4_18smem_ptr_flag_bitsILi16EEENST_INS5_IJNSA_ILi8EEESG_EEENS5_IJSG_SB_EEEEEEEvNS4_8identityENS4_13SM90_TMA_LOADENS12_IS14_S16_NST_INS5_IJSG_S17_EEENS5_IJSB_SG_EEEEEEEvS1C_EENS_8epilogue10collective18CollectiveEpilogueINS1J_23Sm100TmaWarpSpecializedILi4ELi2ELi32ELb1ELb0EEEJSH_NS5_IJNST_ISF_SB_EENST_INSA_ILi32EEESB_EEEEESI_SJ_SI_SJ_NS1J_6fusion15FusionCallbacksIS1N_NS1S_17LinearCombinationISI_fSI_fLNS_15FloatRoundStyleE2EEESH_S1R_JEEENS4_5SM1004TMEM4LOAD26SM100_TMEM_LOAD_32dp32b32xES1D_NS12_INS13_ILi2ELi4ELi3EEES16_NST_INS5_IJS17_S1P_EEENS5_IJS1P_SB_EEEEEEENS4_39AutoVectorizingCopyWithAssumedAlignmentILi128EEENS4_14SM90_TMA_STOREES26_S28_S28_EEEvvEEEEvNT_6ParamsE:
        .type           _ZN7cutlass13device_kernelINS_4gemm6kernel13GemmUniversalIN4cute5tupleIJiiiiEEENS1_10collective13CollectiveMmaINS1_35MainloopSm100TmaUmmaWarpSpecializedILi4ELi2ELi4ENS5_IJNS4_1CILi1EEENSA_ILi2EEESB_EEEEENS5_IJNSA_ILi128EEESF_NSA_ILi64EEEEEENS_6half_tENS5_IJlSB_lEEESI_NS5_IJSB_llEEENS4_8TiledMMAINS4_8MMA_AtomIJNS4_20SM100_MMA_F16BF16_SSISI_SI_fLi128ELi128ELNS4_4UMMA5MajorE0ELSP_1ELNSO_7ScaleInE0ELSQ_0EEEEEENS4_6LayoutINS5_IJSB_SB_SB_EEENS5_IJNSA_ILi0EEESV_SV_EEEEENS5_IJNS4_10UnderscoreESY_SY_EEEEENS4_23SM90_TMA_LOAD_MULTICASTENS4_14ComposedLayoutINS4_7SwizzleILi3ELi4ELi3EEENS4_18smem_ptr_flag_bitsILi16EEENST_INS5_IJNSA_ILi8EEESG_EEENS5_IJSG_SB_EEEEEEEvNS4_8identityENS4_13SM90_TMA_LOADENS12_IS14_S16_NST_INS5_IJSG_S17_EEENS5_IJSB_SG_EEEEEEEvS1C_EENS_8epilogue10collective18CollectiveEpilogueINS1J_23Sm100TmaWarpSpecializedILi4ELi2ELi32ELb1ELb0EEEJSH_NS5_IJNST_ISF_SB_EENST_INSA_ILi32EEESB_EEEEESI_SJ_SI_SJ_NS1J_6fusion15FusionCallbacksIS1N_NS1S_17LinearCombinationISI_fSI_fLNS_15FloatRoundStyleE2EEESH_S1R_JEEENS4_5SM1004TMEM4LOAD26SM100_TMEM_LOAD_32dp32b32xES1D_NS12_INS13_ILi2ELi4ELi3EEES16_NST_INS5_IJS17_S1P_EEENS5_IJS1P_SB_EEEEEEENS4_39AutoVectorizingCopyWithAssumedAlignmentILi128EEENS4_14SM90_TMA_STOREES26_S28_S28_EEEvvEEEEvNT_6ParamsE,@function
        .size           _ZN7cutlass13device_kernelINS_4gemm6kernel13GemmUniversalIN4cute5tupleIJiiiiEEENS1_10collective13CollectiveMmaINS1_35MainloopSm100TmaUmmaWarpSpecializedILi4ELi2ELi4ENS5_IJNS4_1CILi1EEENSA_ILi2EEESB_EEEEENS5_IJNSA_ILi128EEESF_NSA_ILi64EEEEEENS_6half_tENS5_IJlSB_lEEESI_NS5_IJSB_llEEENS4_8TiledMMAINS4_8MMA_AtomIJNS4_20SM100_MMA_F16BF16_SSISI_SI_fLi128ELi128ELNS4_4UMMA5MajorE0ELSP_1ELNSO_7ScaleInE0ELSQ_0EEEEEENS4_6LayoutINS5_IJSB_SB_SB_EEENS5_IJNSA_ILi0EEESV_SV_EEEEENS5_IJNS4_10UnderscoreESY_SY_EEEEENS4_23SM90_TMA_LOAD_MULTICASTENS4_14ComposedLayoutINS4_7SwizzleILi3ELi4ELi3EEENS4_18smem_ptr_flag_bitsILi16EEENST_INS5_IJNSA_ILi8EEESG_EEENS5_IJSG_SB_EEEEEEEvNS4_8identityENS4_13SM90_TMA_LOADENS12_IS14_S16_NST_INS5_IJSG_S17_EEENS5_IJSB_SG_EEEEEEEvS1C_EENS_8epilogue10collective18CollectiveEpilogueINS1J_23Sm100TmaWarpSpecializedILi4ELi2ELi32ELb1ELb0EEEJSH_NS5_IJNST_ISF_SB_EENST_INSA_ILi32EEESB_EEEEESI_SJ_SI_SJ_NS1J_6fusion15FusionCallbacksIS1N_NS1S_17LinearCombinationISI_fSI_fLNS_15FloatRoundStyleE2EEESH_S1R_JEEENS4_5SM1004TMEM4LOAD26SM100_TMEM_LOAD_32dp32b32xES1D_NS12_INS13_ILi2ELi4ELi3EEES16_NST_INS5_IJS17_S1P_EEENS5_IJS1P_SB_EEEEEEENS4_39AutoVectorizingCopyWithAssumedAlignmentILi128EEENS4_14SM90_TMA_STOREES26_S28_S28_EEEvvEEEEvNT_6ParamsE,(.L_x_183 - _ZN7cutlass13device_kernelINS_4gemm6kernel13GemmUniversalIN4cute5tupleIJiiiiEEENS1_10collective13CollectiveMmaINS1_35MainloopSm100TmaUmmaWarpSpecializedILi4ELi2ELi4ENS5_IJNS4_1CILi1EEENSA_ILi2EEESB_EEEEENS5_IJNSA_ILi128EEESF_NSA_ILi64EEEEEENS_6half_tENS5_IJlSB_lEEESI_NS5_IJSB_llEEENS4_8TiledMMAINS4_8MMA_AtomIJNS4_20SM100_MMA_F16BF16_SSISI_SI_fLi128ELi128ELNS4_4UMMA5MajorE0ELSP_1ELNSO_7ScaleInE0ELSQ_0EEEEEENS4_6LayoutINS5_IJSB_SB_SB_EEENS5_IJNSA_ILi0EEESV_SV_EEEEENS5_IJNS4_10UnderscoreESY_SY_EEEEENS4_23SM90_TMA_LOAD_MULTICASTENS4_14ComposedLayoutINS4_7SwizzleILi3ELi4ELi3EEENS4_18smem_ptr_flag_bitsILi16EEENST_INS5_IJNSA_ILi8EEESG_EEENS5_IJSG_SB_EEEEEEEvNS4_8identityENS4_13SM90_TMA_LOADENS12_IS14_S16_NST_INS5_IJSG_S17_EEENS5_IJSB_SG_EEEEEEEvS1C_EENS_8epilogue10collective18CollectiveEpilogueINS1J_23Sm100TmaWarpSpecializedILi4ELi2ELi32ELb1ELb0EEEJSH_NS5_IJNST_ISF_SB_EENST_INSA_ILi32EEESB_EEEEESI_SJ_SI_SJ_NS1J_6fusion15FusionCallbacksIS1N_NS1S_17LinearCombinationISI_fSI_fLNS_15FloatRoundStyleE2EEESH_S1R_JEEENS4_5SM1004TMEM4LOAD26SM100_TMEM_LOAD_32dp32b32xES1D_NS12_INS13_ILi2ELi4ELi3EEES16_NST_INS5_IJS17_S1P_EEENS5_IJS1P_SB_EEEEEEENS4_39AutoVectorizingCopyWithAssumedAlignmentILi128EEENS4_14SM90_TMA_STOREES26_S28_S28_EEEvvEEEEvNT_6ParamsE)
        .other          _ZN7cutlass13device_kernelINS_4gemm6kernel13GemmUniversalIN4cute5tupleIJiiiiEEENS1_10collective13CollectiveMmaINS1_35MainloopSm100TmaUmmaWarpSpecializedILi4ELi2ELi4ENS5_IJNS4_1CILi1EEENSA_ILi2EEESB_EEEEENS5_IJNSA_ILi128EEESF_NSA_ILi64EEEEEENS_6half_tENS5_IJlSB_lEEESI_NS5_IJSB_llEEENS4_8TiledMMAINS4_8MMA_AtomIJNS4_20SM100_MMA_F16BF16_SSISI_SI_fLi128ELi128ELNS4_4UMMA5MajorE0ELSP_1ELNSO_7ScaleInE0ELSQ_0EEEEEENS4_6LayoutINS5_IJSB_SB_SB_EEENS5_IJNSA_ILi0EEESV_SV_EEEEENS5_IJNS4_10UnderscoreESY_SY_EEEEENS4_23SM90_TMA_LOAD_MULTICASTENS4_14ComposedLayoutINS4_7SwizzleILi3ELi4ELi3EEENS4_18smem_ptr_flag_bitsILi16EEENST_INS5_IJNSA_ILi8EEESG_EEENS5_IJSG_SB_EEEEEEEvNS4_8identityENS4_13SM90_TMA_LOADENS12_IS14_S16_NST_INS5_IJSG_S17_EEENS5_IJSB_SG_EEEEEEEvS1C_EENS_8epilogue10collective18CollectiveEpilogueINS1J_23Sm100TmaWarpSpecializedILi4ELi2ELi32ELb1ELb0EEEJSH_NS5_IJNST_ISF_SB_EENST_INSA_ILi32EEESB_EEEEESI_SJ_SI_SJ_NS1J_6fusion15FusionCallbacksIS1N_NS1S_17LinearCombinationISI_fSI_fLNS_15FloatRoundStyleE2EEESH_S1R_JEEENS4_5SM1004TMEM4LOAD26SM100_TMEM_LOAD_32dp32b32xES1D_NS12_INS13_ILi2ELi4ELi3EEES16_NST_INS5_IJS17_S1P_EEENS5_IJS1P_SB_EEEEEEENS4_39AutoVectorizingCopyWithAssumedAlignmentILi128EEENS4_14SM90_TMA_STOREES26_S28_S28_EEEvvEEEEvNT_6ParamsE,@"STO_CUDA_ENTRY STV_DEFAULT"
_ZN7cutlass13device_kernelINS_4gemm6kernel13GemmUniversalIN4cute5tupleIJiiiiEEENS1_10collective13CollectiveMmaINS1_35MainloopSm100TmaUmmaWarpSpecializedILi4ELi2ELi4ENS5_IJNS4_1CILi1EEENSA_ILi2EEESB_EEEEENS5_IJNSA_ILi128EEESF_NSA_ILi64EEEEEENS_6half_tENS5_IJlSB_lEEESI_NS5_IJSB_llEEENS4_8TiledMMAINS4_8MMA_AtomIJNS4_20SM100_MMA_F16BF16_SSISI_SI_fLi128ELi128ELNS4_4UMMA5MajorE0ELSP_1ELNSO_7ScaleInE0ELSQ_0EEEEEENS4_6LayoutINS5_IJSB_SB_SB_EEENS5_IJNSA_ILi0EEESV_SV_EEEEENS5_IJNS4_10UnderscoreESY_SY_EEEEENS4_23SM90_TMA_LOAD_MULTICASTENS4_14ComposedLayoutINS4_7SwizzleILi3ELi4ELi3EEENS4_18smem_ptr_flag_bitsILi16EEENST_INS5_IJNSA_ILi8EEESG_EEENS5_IJSG_SB_EEEEEEEvNS4_8identityENS4_13SM90_TMA_LOADENS12_IS14_S16_NST_INS5_IJSG_S17_EEENS5_IJSB_SG_EEEEEEEvS1C_EENS_8epilogue10collective18CollectiveEpilogueINS1J_23Sm100TmaWarpSpecializedILi4ELi2ELi32ELb1ELb0EEEJSH_NS5_IJNST_ISF_SB_EENST_INSA_ILi32EEESB_EEEEESI_SJ_SI_SJ_NS1J_6fusion15FusionCallbacksIS1N_NS1S_17LinearCombinationISI_fSI_fLNS_15FloatRoundStyleE2EEESH_S1R_JEEENS4_5SM1004TMEM4LOAD26SM100_TMEM_LOAD_32dp32b32xES1D_NS12_INS13_ILi2ELi4ELi3EEES16_NST_INS5_IJS17_S1P_EEENS5_IJS1P_SB_EEEEEEENS4_39AutoVectorizingCopyWithAssumedAlignmentILi128EEENS4_14SM90_TMA_STOREES26_S28_S28_EEEvvEEEEvNT_6ParamsE:
[----:B------:R-:W1:Y:S01]  /*0000*/  LDC R1, c[0x0][0x37c] ;  /* 0x0000df00ff017b82 */ /* 0x000e620000000800 */
[----:B------:R-:W2:Y:S01]  /*0010*/  S2R R94, SR_TID.X ;  /* 0x00000000005e7919 */ /* 0x000ea20000002100 */
[----:B------:R-:W3:Y:S01]  /*0020*/  LDCU.64 UR8, c[0x0][0x890] ;  /* 0x00011200ff0877ac */ /* 0x000ee20008000a00 */
[----:B------:R-:W-:Y:S02]  /*0030*/  PRMT R80, RZ, 0x7610, R80 ;  /* 0x00007610ff507816 */ /* 0x000fe40000000050 */
[----:B------:R-:W-:Y:S01]  /*0040*/  ELECT P3, URZ, PT ;  /* 0x0000000000ff782f */ /* 0x000fe20003860000 */
[----:B---3--:R-:W-:-:S04]  /*0050*/  UISETP.NE.U32.AND UP0, UPT, UR8, URZ, UPT ;  /* 0x000000ff0800728c */ /* 0x008fc8000bf05070 */
[----:B------:R-:W-:Y:S01]  /*0060*/  UISETP.NE.AND.EX UP0, UPT, UR9, URZ, UPT, UP0 ;  /* 0x000000ff0900728c */ /* 0x000fe2000bf05300 */
[----:B--2---:R-:W-:-:S05]  /*0070*/  SHF.R.U32.HI R81, RZ, 0x5, R94 ;  /* 0x00000005ff517819 */ /* 0x004fca000001165e */
[----:B------:R-:W2:Y:S02]  /*0080*/  SHFL.IDX PT, R0, R81, RZ, 0x1f ;  /* 0x00001fff51007589 */ /* 0x000ea400000e0000 */
[----:B--2---:R-:W-:Y:S01]  /*0090*/  R2UR UR17, R0 ;  /* 0x00000000001172ca */ /* 0x004fe200000e0000 */
[----:B-1----:R-:W-:-:S14]  /*00a0*/  BRA.U UP0, `(.L_x_0) ;  /* 0x0000000100307547 */ /* 0x002fdc000b800000 */
[----:B------:R-:W1:Y:S02]  /*00b0*/  LDCU.64 UR4, c[0x0][0x888] ;  /* 0x00011100ff0477ac */ /* 0x000e640008000a00 */
[----:B-1----:R-:W-:-:S04]  /*00c0*/  UISETP.NE.U32.AND UP0, UPT, UR4, URZ, UPT ;  /* 0x000000ff0400728c */ /* 0x002fc8000bf05070 */
[----:B------:R-:W-:-:S09]  /*00d0*/  UISETP.NE.AND.EX UP0, UPT, UR5, URZ, UPT, UP0 ;  /* 0x000000ff0500728c */ /* 0x000fd2000bf05300 */
[----:B------:R-:W-:Y:S05]  /*00e0*/  BRA.U !UP0, `(.L_x_1) ;  /* 0x0000000108147547 */ /* 0x000fea000b800000 */
[----:B------:R-:W1:Y:S01]  /*00f0*/  LDC.64 R2, c[0x0][0x888] ;  /* 0x00022200ff027b82 */ /* 0x000e620000000a00 */
[----:B------:R-:W1:Y:S02]  /*0100*/  LDCU.64 UR4, c[0x0][0x358] ;  /* 0x00006b00ff0477ac */ /* 0x000e640008000a00 */
[----:B-1----:R1:W5:Y:S01]  /*0110*/  LDG.E R41, desc[UR4][R2.64] ;  /* 0x0000000402297981 */ /* 0x002362000c1e1900 */
[----:B------:R-:W-:Y:S01]  /*0120*/  HFMA2 R80, -RZ, RZ, 0, 5.9604644775390625e-08 ;  /* 0x00000001ff507431 */ /* 0x000fe200000001ff */
[----:B------:R-:W-:Y:S05]  /*0130*/  BRA `(.L_x_0) ;  /* 0x00000000000c7947 */ /* 0x000fea0003800000 */
.L_x_1:
[----:B------:R-:W1:Y:S01]  /*0140*/  LDCU UR4, c[0x0][0x880] ;  /* 0x00011000ff0477ac */ /* 0x000e620008000800 */
[----:B------:R-:W-:Y:S01]  /*0150*/  HFMA2 R80, -RZ, RZ, 0, 5.9604644775390625e-08 ;  /* 0x00000001ff507431 */ /* 0x000fe200000001ff */
[----:B-1----:R-:W-:-:S07]  /*0160*/  MOV R41, UR4 ;  /* 0x0000000400297c02 */ /* 0x002fce0008000f00 */
.L_x_0:
[----:B------:R-:W2:Y:S02]  /*0170*/  LDCU.64 UR4, c[0x0][0x8b0] ;  /* 0x00011600ff0477ac */ /* 0x000ea40008000a00 */
[----:B--2---:R-:W-:-:S04]  /*0180*/  UISETP.NE.U32.AND UP0, UPT, UR4, URZ, UPT ;  /* 0x000000ff0400728c */ /* 0x004fc8000bf05070 */
[----:B------:R-:W-:-:S09]  /*0190*/  UISETP.NE.AND.EX UP0, UPT, UR5, URZ, UPT, UP0 ;  /* 0x000000ff0500728c */ /* 0x000fd2000bf05300 */
[----:B------:R-:W-:Y:S05]  /*01a0*/  BRA.U UP0, `(.L_x_2) ;  /* 0x0000000100287547 */ /* 0x000fea000b800000 */
[----:B------:R-:W2:Y:S02]  /*01b0*/  LDCU.64 UR4, c[0x0][0x8a8] ;  /* 0x00011500ff0477ac */ /* 0x000ea40008000a00 */
[----:B--2---:R-:W-:-:S04]  /*01c0*/  UISETP.NE.U32.AND UP0, UPT, UR4, URZ, UPT ;  /* 0x000000ff0400728c */ /* 0x004fc8000bf05070 */
[----:B------:R-:W-:-:S09]  /*01d0*/  UISETP.NE.AND.EX UP0, UPT, UR5, URZ, UPT, UP0 ;  /* 0x000000ff0500728c */ /* 0x000fd2000bf05300 */
[----:B------:R-:W-:Y:S05]  /*01e0*/  BRA.U !UP0, `(.L_x_3) ;  /* 0x0000000108107547 */ /* 0x000fea000b800000 */
[----:B------:R-:W2:Y:S01]  /*01f0*/  LDC.64 R38, c[0x0][0x8a8] ;  /* 0x00022a00ff267b82 */ /* 0x000ea20000000a00 */
[----:B------:R-:W2:Y:S02]  /*0200*/  LDCU.64 UR4, c[0x0][0x358] ;  /* 0x00006b00ff0477ac */ /* 0x000ea40008000a00 */
[----:B--2---:R2:W5:Y:S01]  /*0210*/  LDG.E R38, desc[UR4][R38.64] ;  /* 0x0000000426267981 */ /* 0x004562000c1e1900 */
[----:B------:R-:W-:Y:S05]  /*0220*/  BRA `(.L_x_2) ;  /* 0x0000000000087947 */ /* 0x000fea0003800000 */
.L_x_3:
[----:B------:R-:W2:Y:S02]  /*0230*/  LDCU UR4, c[0x0][0x8a0] ;  /* 0x00011400ff0477ac */ /* 0x000ea40008000800 */
[----:B--2---:R-:W-:Y:S02]  /*0240*/  MOV R38, UR4 ;  /* 0x0000000400267c02 */ /* 0x004fe40008000f00 */
.L_x_2:
[----:B------:R-:W-:Y:S01]  /*0250*/  IMAD.U32 R0, RZ, RZ, UR17 ;  /* 0x00000011ff007e24 */ /* 0x000fe2000f8e00ff */
[----:B------:R-:W-:Y:S04]  /*0260*/  BSSY.RECONVERGENT B0, `(.L_x_4) ;  /* 0x000000c000007945 */ /* 0x000fe80003800200 */
[C---:B------:R-:W-:Y:S02]  /*0270*/  ISETP.NE.OR P1, PT, R0.reuse, 0x1, !P3 ;  /* 0x000000010000780c */ /* 0x040fe40005f25670 */
[----:B------:R-:W-:-:S11]  /*0280*/  ISETP.NE.OR P0, PT, R0, 0x3, !P3 ;  /* 0x000000030000780c */ /* 0x000fd60005f05670 */
[----:B------:R-:W-:Y:S05]  /*0290*/  @P1 BRA `(.L_x_5) ;  /* 0x0000000000201947 */ /* 0x000fea0003800000 */
[----:B------:R-:W3:Y:S02]  /*02a0*/  LDCU.64 UR4, c[0x0][0x348] ;  /* 0x00006900ff0477ac */ /* 0x000ee40008000a00 */
[----:B---3--:R-:W-:Y:S02]  /*02b0*/  UIADD3 UR6, UP1, UPT, UR4, 0x80, URZ ;  /* 0x0000008004067890 */ /* 0x008fe4000ff3e0ff */
[----:B------:R-:W-:Y:S02]  /*02c0*/  UIADD3 UR4, UP0, UPT, UR4, 0x180, URZ ;  /* 0x0000018004047890 */ /* 0x000fe4000ff1e0ff */
[----:B------:R-:W-:Y:S02]  /*02d0*/  UIADD3.X UR7, UPT, UPT, URZ, UR5, URZ, UP1, !UPT ;  /* 0x00000005ff077290 */ /* 0x000fe40008ffe4ff */
[----:B------:R-:W-:-:S07]  /*02e0*/  UIADD3.X UR5, UPT, UPT, URZ, UR5, URZ, UP0, !UPT ;  /* 0x00000005ff057290 */ /* 0x000fce00087fe4ff */
[----:B------:R3:W-:Y:S02]  /*02f0*/  UTMACCTL.PF [UR6] ;  /* 0x00000000060079b9 */ /* 0x0007e40008040000 */
[----:B------:R3:W-:Y:S02]  /*0300*/  UTMACCTL.PF [UR4] ;  /* 0x00000000040079b9 */ /* 0x0007e40008040000 */
[----:B---3--:R-:W-:Y:S01]  /*0310*/  NOP ;  /* 0x0000000000007918 */ /* 0x008fe20000000000 */
.L_x_5:
[----:B------:R-:W-:Y:S05]  /*0320*/  BSYNC.RECONVERGENT B0 ;  /* 0x0000000000007941 */ /* 0x000fea0003800200 */
.L_x_4:
[----:B------:R-:W-:Y:S04]  /*0330*/  BSSY.RECONVERGENT B0, `(.L_x_6) ;  /* 0x000000a000007945 */ /* 0x000fe80003800200 */
        /* <DEDUP_REMOVED lines=9> */
.L_x_7:
[----:B------:R-:W-:Y:S05]  /*03d0*/  BSYNC.RECONVERGENT B0 ;  /* 0x0000000000007941 */ /* 0x000fea0003800200 */
.L_x_6:
[----:B------:R-:W3:Y:S01]  /*03e0*/  LDCU.64 UR4, c[0x0][0x888] ;  /* 0x00011100ff0477ac */ /* 0x000ee20008000a00 */
[----:B------:R-:W-:Y:S02]  /*03f0*/  UISETP.EQ.U32.AND UP1, UPT, UR8, URZ, UPT ;  /* 0x000000ff0800728c */ /* 0x000fe4000bf22070 */
[----:B------:R-:W-:Y:S02]  /*0400*/  UPLOP3.LUT UP3, UPT, UPT, UPT, UPT, 0x80, 0x8 ;  /* 0x000000000008789c */ /* 0x000fe40003f6f070 */
[----:B---3--:R-:W-:-:S04]  /*0410*/  UISETP.NE.U32.AND UP0, UPT, UR4, URZ, UPT ;  /* 0x000000ff0400728c */ /* 0x008fc8000bf05070 */
[----:B------:R-:W-:-:S04]  /*0420*/  UISETP.NE.AND.EX UP0, UPT, UR5, URZ, UPT, UP0 ;  /* 0x000000ff0500728c */ /* 0x000fc8000bf05300 */
[----:B------:R-:W-:-:S04]  /*0430*/  UISETP.EQ.OR.EX UP2, UPT, UR9, URZ, !UP0, UP1 ;  /* 0x000000ff0900728c */ /* 0x000fc8000c742710 */
[----:B------:R-:W-:-:S06]  /*0440*/  UP2UR UR4, UPR, URZ, 0x4 ;  /* 0x00000004ff047883 */ /* 0x000fcc0008000000 */
[----:B------:R-:W-:Y:S01]  /*0450*/  MOV R83, UR4 ;  /* 0x0000000400537c02 */ /* 0x000fe20008000f00 */
[----:B------:R-:W-:Y:S06]  /*0460*/  BRA.U !UP2, `(.L_x_8) ;  /* 0x000000010a207547 */ /* 0x000fec000b800000 */
[----:B------:R-:W-:Y:S01]  /*0470*/  UISETP.NE.U32.AND UP1, UPT, UR8, URZ, UPT ;  /* 0x000000ff0800728c */ /* 0x000fe2000bf25070 */
[----:B-----5:R-:W-:Y:S01]  /*0480*/  FSETP.NEU.AND P0, PT, R41, RZ, PT ;  /* 0x000000ff2900720b */ /* 0x020fe20003f0d000 */
[----:B------:R-:W-:Y:S02]  /*0490*/  USEL UR4, URZ, 0xffffffff, UP0 ;  /* 0xffffffffff047887 */ /* 0x000fe40008000000 */
[----:B------:R-:W-:-:S10]  /*04a0*/  UISETP.NE.AND.EX UP1, UPT, UR9, URZ, UPT, UP1 ;  /* 0x000000ff0900728c */ /* 0x000fd4000bf25310 */
[----:B------:R-:W-:Y:S01]  /*04b0*/  VOTEU.ANY UP0, P0 ;  /* 0x0000000000ff7886 */ /* 0x000fe20000000100 */
[----:B------:R-:W-:-:S04]  /*04c0*/  @!UP1 USEL UR4, URZ, 0xffffffff, UP0 ;  /* 0xffffffffff049887 */ /* 0x000fc80008000000 */
[----:B------:R-:W-:-:S04]  /*04d0*/  ULOP3.LUT UR4, UR4, 0x1, URZ, 0xc0, !UPT ;  /* 0x0000000104047892 */ /* 0x000fc8000f8ec0ff */
[----:B------:R-:W-:-:S11]  /*04e0*/  UISETP.NE.U32.AND UP3, UPT, UR4, 0x1, UPT ;  /* 0x000000010400788c */ /* 0x000fd6000bf65070 */
.L_x_8:
[----:B-1----:R-:W1:Y:S01]  /*04f0*/  SHFL.IDX PT, R2, R81, RZ, 0x1f ;  /* 0x00001fff51027589 */ /* 0x002e6200000e0000 */
[----:B------:R-:W-:-:S04]  /*0500*/  UISETP.NE.AND UP0, UPT, UR17, 0x2, UPT ;  /* 0x000000021100788c */ /* 0x000fc8000bf05270 */
[----:B------:R-:W-:Y:S01]  /*0510*/  USEL UR45, URZ, 0x1, UP0 ;  /* 0x00000001ff2d7887 */ /* 0x000fe20008000000 */
[----:B-1----:R-:W-:-:S13]  /*0520*/  ISETP.NE.AND P0, PT, R2, RZ, PT ;  /* 0x000000ff0200720c */ /* 0x002fda0003f05270 */
[----:B------:R-:W-:Y:S05]  /*0530*/  @P0 BRA `(.L_x_9) ;  /* 0x0000000000580947 */ /* 0x000fea0003800000 */
[----:B------:R-:W1:Y:S01]  /*0540*/  S2UR UR4, SR_CgaCtaId ;  /* 0x00000000000479c3 */ /* 0x000e620000008800 */
[----:B------:R-:W-:Y:S01]  /*0550*/  UMOV UR5, 0x400 ;  /* 0x0000040000057882 */ /* 0x000fe20000000000 */
[----:B------:R-:W-:Y:S01]  /*0560*/  UMOV UR8, 0x1 ;  /* 0x0000000100087882 */ /* 0x000fe20000000000 */
[----:B------:R-:W-:Y:S01]  /*0570*/  UMOV UR6, 0x2 ;  /* 0x0000000200067882 */ /* 0x000fe20000000000 */
[----:B------:R-:W-:-:S04]  /*0580*/  UIADD3 UR8, UPT, UPT, -UR8, 0x100000, URZ ;  /* 0x0010000008087890 */ /* 0x000fc8000fffe1ff */
[----:B------:R-:W-:Y:S02]  /*0590*/  USHF.L.U32 UR9, UR8, 0xb, URZ ;  /* 0x0000000b08097899 */ /* 0x000fe400080006ff */
[----:B------:R-:W-:Y:S02]  /*05a0*/  USHF.L.U32 UR8, UR8, 0x1, URZ ;  /* 0x0000000108087899 */ /* 0x000fe400080006ff */
[----:B------:R-:W-:-:S04]  /*05b0*/  UIADD3 UR6, UPT, UPT, -UR6, 0x100000, URZ ;  /* 0x0010000006067890 */ /* 0x000fc8000fffe1ff */
[----:B------:R-:W-:Y:S02]  /*05c0*/  USHF.L.U32 UR7, UR6, 0xb, URZ ;  /* 0x0000000b06077899 */ /* 0x000fe400080006ff */
[----:B------:R-:W-:Y:S01]  /*05d0*/  USHF.L.U32 UR6, UR6, 0x1, URZ ;  /* 0x0000000106067899 */ /* 0x000fe200080006ff */
[----:B------:R-:W-:Y:S01]  /*05e0*/  ELECT P0, URZ, PT ;  /* 0x0000000000ff782f */ /* 0x000fe20003800000 */
[----:B-1----:R-:W-:Y:S01]  /*05f0*/  ULEA UR4, UR4, UR5, 0x18 ;  /* 0x0000000504047291 */ /* 0x002fe2000f8ec0ff */
[----:B------:R-:W1:Y:S11]  /*0600*/  FENCE.VIEW.ASYNC.S ;  /* 0x00000000000073c6 */ /* 0x000e760000000000 */
[----:B-1----:R1:W3:Y:S01]  /*0610*/  SYNCS.EXCH.64 URZ, [UR4], UR8 ;  /* 0x0000000804ff75b2 */ /* 0x0022e20008000100 */
[----:B------:R1:W4:Y:S01]  /*0620*/  SYNCS.EXCH.64 URZ, [UR4+0x20], UR6 ;  /* 0x0000200604ff75b2 */ /* 0x0003220008000100 */
[----:B------:R1:W1:Y:S01]  /*0630*/  SYNCS.EXCH.64 URZ, [UR4+0x8], UR8 ;  /* 0x0000080804ff75b2 */ /* 0x0002620008000100 */
[----:B------:R1:W1:Y:S01]  /*0640*/  SYNCS.EXCH.64 URZ, [UR4+0x28], UR6 ;  /* 0x0000280604ff75b2 */ /* 0x0002620008000100 */
[----:B------:R1:W1:Y:S01]  /*0650*/  SYNCS.EXCH.64 URZ, [UR4+0x10], UR8 ;  /* 0x0000100804ff75b2 */ /* 0x0002620008000100 */
[----:B------:R1:W1:Y:S01]  /*0660*/  SYNCS.EXCH.64 URZ, [UR4+0x30], UR6 ;  /* 0x0000300604ff75b2 */ /* 0x0002620008000100 */
[----:B------:R1:W1:Y:S01]  /*0670*/  SYNCS.EXCH.64 URZ, [UR4+0x18], UR8 ;  /* 0x0000180804ff75b2 */ /* 0x0002620008000100 */
[----:B------:R1:W1:Y:S01]  /*0680*/  SYNCS.EXCH.64 URZ, [UR4+0x38], UR6 ;  /* 0x0000380604ff75b2 */ /* 0x0002620008000100 */
[----:B------:R-:W-:Y:S01]  /*0690*/  NOP ;  /* 0x0000000000007918 */ /* 0x000fe20000000000 */
.L_x_9:
[----:B------:R-:W2:Y:S01]  /*06a0*/  SHFL.IDX PT, R2, R81, RZ, 0x1f ;  /* 0x00001fff51027589 */ /* 0x000ea200000e0000 */
[----:B------:R-:W-:Y:S01]  /*06b0*/  NOP ;  /* 0x0000000000007918 */ /* 0x000fe20000000000 */
[----:B--2---:R-:W-:-:S13]  /*06c0*/  ISETP.NE.AND P0, PT, R2, 0x1, PT ;  /* 0x000000010200780c */ /* 0x004fda0003f05270 */
[----:B------:R-:W-:Y:S05]  /*06d0*/  @P0 BRA `(.L_x_10) ;  /* 0x0000000000580947 */ /* 0x000fea0003800000 */
[----:B-1----:R-:W1:Y:S01]  /*06e0*/  S2UR UR4, SR_CgaCtaId ;  /* 0x00000000000479c3 */ /* 0x002e620000008800 */
        /* <DEDUP_REMOVED lines=12> */
[----:B-1----:R2:W1:Y:S01]  /*07b0*/  SYNCS.EXCH.64 URZ, [UR4+0x40], UR8 ;  /* 0x0000400804ff75b2 */ /* 0x0024620008000100 */
[----:B------:R2:W1:Y:S01]  /*07c0*/  SYNCS.EXCH.64 URZ, [UR4+0x60], UR6 ;  /* 0x0000600604ff75b2 */ /* 0x0004620008000100 */
[----:B------:R2:W1:Y:S01]  /*07d0*/  SYNCS.EXCH.64 URZ, [UR4+0x48], UR8 ;  /* 0x0000480804ff75b2 */ /* 0x0004620008000100 */
[----:B------:R2:W1:Y:S01]  /*07e0*/  SYNCS.EXCH.64 URZ, [UR4+0x68], UR6 ;  /* 0x0000680604ff75b2 */ /* 0x0004620008000100 */
[----:B------:R2:W1:Y:S01]  /*07f0*/  SYNCS.EXCH.64 URZ, [UR4+0x50], UR8 ;  /* 0x0000500804ff75b2 */ /* 0x0004620008000100 */
[----:B------:R2:W1:Y:S01]  /*0800*/  SYNCS.EXCH.64 URZ, [UR4+0x70], UR6 ;  /* 0x0000700604ff75b2 */ /* 0x0004620008000100 */
[----:B------:R2:W1:Y:S01]  /*0810*/  SYNCS.EXCH.64 URZ, [UR4+0x58], UR8 ;  /* 0x0000580804ff75b2 */ /* 0x0004620008000100 */
[----:B------:R2:W1:Y:S02]  /*0820*/  SYNCS.EXCH.64 URZ, [UR4+0x78], UR6 ;  /* 0x0000780604ff75b2 */ /* 0x0004640008000100 */
[----:B--2---:R-:W-:Y:S01]  /*0830*/  NOP ;  /* 0x0000000000007918 */ /* 0x004fe20000000000 */
.L_x_10:
[----:B------:R-:W2:Y:S01]  /*0840*/  SHFL.IDX PT, R2, R81, RZ, 0x1f ;  /* 0x00001fff51027589 */ /* 0x000ea200000e0000 */
[----:B------:R-:W-:Y:S01]  /*0850*/  NOP ;  /* 0x0000000000007918 */ /* 0x000fe20000000000 */
[----:B--2---:R-:W-:-:S13]  /*0860*/  ISETP.NE.AND P0, PT, R2, 0x3, PT ;  /* 0x000000030200780c */ /* 0x004fda0003f05270 */
[----:B------:R-:W-:Y:S05]  /*0870*/  @P0 BRA `(.L_x_11) ;  /* 0x0000000000300947 */ /* 0x000fea0003800000 */
[----:B-1----:R-:W1:Y:S01]  /*0880*/  S2UR UR6, SR_CgaCtaId ;  /* 0x00000000000679c3 */ /* 0x002e620000008800 */
[----:B------:R-:W-:Y:S01]  /*0890*/  UMOV UR4, 0x400 ;  /* 0x0000040000047882 */ /* 0x000fe20000000000 */
[----:B------:R-:W-:Y:S01]  /*08a0*/  UMOV UR5, 0x20 ;  /* 0x0000002000057882 */ /* 0x000fe20000000000 */
[----:B------:R-:W-:Y:S01]  /*08b0*/  ELECT P0, URZ, PT ;  /* 0x0000000000ff782f */ /* 0x000fe20003800000 */
[----:B-1----:R-:W-:Y:S02]  /*08c0*/  ULEA UR6, UR6, UR4, 0x18 ;  /* 0x0000000406067291 */ /* 0x002fe4000f8ec0ff */
[----:B------:R-:W-:-:S04]  /*08d0*/  UIADD3 UR4, UPT, UPT, -UR5, 0x100000, URZ ;  /* 0x0010000005047890 */ /* 0x000fc8000fffe1ff */
[----:B------:R-:W-:Y:S02]  /*08e0*/  USHF.L.U32 UR5, UR4, 0xb, URZ ;  /* 0x0000000b04057899 */ /* 0x000fe400080006ff */
[----:B------:R-:W-:Y:S01]  /*08f0*/  USHF.L.U32 UR4, UR4, 0x1, URZ ;  /* 0x0000000104047899 */ /* 0x000fe200080006ff */
[----:B------:R-:W1:Y:S11]  /*0900*/  FENCE.VIEW.ASYNC.S ;  /* 0x00000000000073c6 */ /* 0x000e760000000000 */
[----:B-1----:R2:W1:Y:S01]  /*0910*/  SYNCS.EXCH.64 URZ, [UR6+0x80], UR4 ;  /* 0x0000800406ff75b2 */ /* 0x0024620008000100 */
[----:B------:R2:W1:Y:S02]  /*0920*/  SYNCS.EXCH.64 URZ, [UR6+0x88], UR4 ;  /* 0x0000880406ff75b2 */ /* 0x0004640008000100 */
[----:B--2---:R-:W-:Y:S01]  /*0930*/  NOP ;  /* 0x0000000000007918 */ /* 0x004fe20000000000 */
.L_x_11:
[----:B------:R-:W2:Y:S01]  /*0940*/  SHFL.IDX PT, R2, R81, RZ, 0x1f ;  /* 0x00001fff51027589 */ /* 0x000ea200000e0000 */
[----:B------:R-:W-:Y:S01]  /*0950*/  NOP ;  /* 0x0000000000007918 */ /* 0x000fe20000000000 */
[----:B--2---:R-:W-:-:S13]  /*0960*/  ISETP.NE.AND P0, PT, R2, 0x4, PT ;  /* 0x000000040200780c */ /* 0x004fda0003f05270 */
[----:B------:R-:W-:Y:S05]  /*0970*/  @P0 BRA `(.L_x_12) ;  /* 0x00000000004c0947 */ /* 0x000fea0003800000 */
[----:B-1----:R-:W1:Y:S01]  /*0980*/  S2UR UR6, SR_CgaCtaId ;  /* 0x00000000000679c3 */ /* 0x002e620000008800 */
[----:B------:R-:W-:Y:S01]  /*0990*/  UMOV UR4, 0x1e0 ;  /* 0x000001e000047882 */ /* 0x000fe20000000000 */
[----:B------:R-:W-:Y:S01]  /*09a0*/  UMOV UR5, 0x400 ;  /* 0x0000040000057882 */ /* 0x000fe20000000000 */
[----:B------:R-:W-:Y:S01]  /*09b0*/  USEL UR4, UR4, 0x1a0, UP3 ;  /* 0x000001a004047887 */ /* 0x000fe20009800000 */
[----:B------:R-:W-:Y:S01]  /*09c0*/  UMOV UR8, 0x1 ;  /* 0x0000000100087882 */ /* 0x000fe20000000000 */
[----:B------:R-:W-:Y:S01]  /*09d0*/  ELECT P0, URZ, PT ;  /* 0x0000000000ff782f */ /* 0x000fe20003800000 */
[----:B------:R-:W-:-:S04]  /*09e0*/  UIADD3 UR8, UPT, UPT, -UR8, 0x100000, URZ ;  /* 0x0010000008087890 */ /* 0x000fc8000fffe1ff */
[----:B------:R-:W-:Y:S02]  /*09f0*/  USHF.L.U32 UR9, UR8, 0xb, URZ ;  /* 0x0000000b08097899 */ /* 0x000fe400080006ff */
[----:B------:R-:W-:Y:S02]  /*0a00*/  USHF.L.U32 UR8, UR8, 0x1, URZ ;  /* 0x0000000108087899 */ /* 0x000fe400080006ff */
[----:B-1----:R-:W-:Y:S02]  /*0a10*/  ULEA UR6, UR6, UR5, 0x18 ;  /* 0x0000000506067291 */ /* 0x002fe4000f8ec0ff */
[----:B------:R-:W-:-:S04]  /*0a20*/  UIADD3 UR4, UPT, UPT, -UR4, 0x100000, URZ ;  /* 0x0010000004047890 */ /* 0x000fc8000fffe1ff */
[----:B------:R-:W-:Y:S02]  /*0a30*/  USHF.L.U32 UR5, UR4, 0xb, URZ ;  /* 0x0000000b04057899 */ /* 0x000fe400080006ff */
[----:B------:R-:W-:Y:S01]  /*0a40*/  USHF.L.U32 UR4, UR4, 0x1, URZ ;  /* 0x0000000104047899 */ /* 0x000fe200080006ff */
[----:B------:R-:W1:Y:S03]  /*0a50*/  FENCE.VIEW.ASYNC.S ;  /* 0x00000000000073c6 */ /* 0x000e660000000000 */
[----:B-1----:R2:W1:Y:S08]  /*0a60*/  SYNCS.EXCH.64 URZ, [UR6+0x90], UR8 ;  /* 0x0000900806ff75b2 */ /* 0x0024700008000100 */
[----:B------:R2:W1:Y:S01]  /*0a70*/  SYNCS.EXCH.64 URZ, [UR6+0xa0], UR4 ;  /* 0x0000a00406ff75b2 */ /* 0x0004620008000100 */
[----:B------:R2:W1:Y:S01]  /*0a80*/  SYNCS.EXCH.64 URZ, [UR6+0x98], UR8 ;  /* 0x0000980806ff75b2 */ /* 0x0004620008000100 */
[----:B------:R2:W1:Y:S02]  /*0a90*/  SYNCS.EXCH.64 URZ, [UR6+0xa8], UR4 ;  /* 0x0000a80406ff75b2 */ /* 0x0004640008000100 */
[----:B--2---:R-:W-:Y:S01]  /*0aa0*/  NOP ;  /* 0x0000000000007918 */ /* 0x004fe20000000000 */
.L_x_12:
        /* <DEDUP_REMOVED lines=26> */
.L_x_13:
[----:B------:R-:W2:Y:S01]  /*0c50*/  SHFL.IDX PT, R2, R81, RZ, 0x1f ;  /* 0x00001fff51027589 */ /* 0x000ea200000e0000 */
[----:B------:R-:W1:Y:S01]  /*0c60*/  S2UR UR47, SR_CgaCtaId ;  /* 0x00000000002f79c3 */ /* 0x000e620000008800 */
[----:B------:R-:W-:Y:S01]  /*0c70*/  NOP ;  /* 0x0000000000007918 */ /* 0x000fe20000000000 */
[----:B--2---:R-:W-:-:S13]  /*0c80*/  ISETP.NE.AND P0, PT, R2, 0x3, PT ;  /* 0x000000030200780c */ /* 0x004fda0003f05270 */
[----:B-1----:R-:W-:Y:S05]  /*0c90*/  @P0 BRA `(.L_x_14) ;  /* 0x0000000000340947 */ /* 0x002fea0003800000 */
[----:B------:R-:W-:Y:S01]  /*0ca0*/  UMOV UR4, 0x400 ;  /* 0x0000040000047882 */ /* 0x000fe20000000000 */
[----:B------:R-:W-:Y:S01]  /*0cb0*/  UMOV UR6, 0x20 ;  /* 0x0000002000067882 */ /* 0x000fe20000000000 */
[----:B------:R-:W-:Y:S02]  /*0cc0*/  ULEA UR4, UR47, UR4, 0x18 ;  /* 0x000000042f047291 */ /* 0x000fe4000f8ec0ff */
[----:B------:R-:W-:-:S04]  /*0cd0*/  UIADD3 UR6, UPT, UPT, -UR6, 0x100000, URZ ;  /* 0x0010000006067890 */ /* 0x000fc8000fffe1ff */
[----:B------:R-:W-:Y:S02]  /*0ce0*/  USHF.L.U32 UR7, UR6, 0xb, URZ ;  /* 0x0000000b06077899 */ /* 0x000fe400080006ff */
[----:B------:R-:W-:Y:S01]  /*0cf0*/  USHF.L.U32 UR6, UR6, 0x1, URZ ;  /* 0x0000000106067899 */ /* 0x000fe200080006ff */
[----:B------:R-:W-:Y:S01]  /*0d00*/  ELECT P0, URZ, PT ;  /* 0x0000000000ff782f */ /* 0x000fe20003800000 */
[----:B------:R-:W1:Y:S10]  /*0d10*/  FENCE.VIEW.ASYNC.S ;  /* 0x00000000000073c6 */ /* 0x000e740000000000 */
[----:B-1----:R1:W2:Y:S01]  /*0d20*/  SYNCS.EXCH.64 URZ, [UR4+0xf0], UR6 ;  /* 0x0000f00604ff75b2 */ /* 0x0022a20008000100 */
[----:B------:R1:W1:Y:S01]  /*0d30*/  SYNCS.EXCH.64 URZ, [UR4+0x100], UR6 ;  /* 0x0001000604ff75b2 */ /* 0x0002620008000100 */
[----:B------:R1:W1:Y:S01]  /*0d40*/  SYNCS.EXCH.64 URZ, [UR4+0xf8], UR6 ;  /* 0x0000f80604ff75b2 */ /* 0x0002620008000100 */
[----:B------:R1:W1:Y:S01]  /*0d50*/  SYNCS.EXCH.64 URZ, [UR4+0x108], UR6 ;  /* 0x0001080604ff75b2 */ /* 0x0002620008000100 */
[----:B------:R-:W-:Y:S01]  /*0d60*/  NOP ;  /* 0x0000000000007918 */ /* 0x000fe20000000000 */
.L_x_14:
[----:B-1----:R-:W1:Y:S01]  /*0d70*/  LDCU UR4, c[0x0][0x36c] ;  /* 0x00006d80ff0477ac */ /* 0x002e620008000800 */
[----:B------:R-:W-:Y:S01]  /*0d80*/  ISETP.NE.OR P3, PT, R0, 0x2, !P3 ;  /* 0x000000020000780c */ /* 0x000fe20005f65670 */
[----:B------:R-:W-:Y:S01]  /*0d90*/  NOP ;  /* 0x0000000000007918 */ /* 0x000fe20000000000 */
[----:B------:R-:W-:Y:S01]  /*0da0*/  LOP3.LUT R0, R94, 0x1f, RZ, 0xc0, !PT ;  /* 0x0000001f5e007812 */ /* 0x000fe200078ec0ff */
[----:B------:R-:W-:Y:S02]  /*0db0*/  UISETP.NE.AND UP4, UPT, UR17, URZ, UPT ;  /* 0x000000ff1100728c */ /* 0x000fe4000bf85270 */
[----:B-1----:R-:W-:-:S09]  /*0dc0*/  UISETP.EQ.U32.AND UP5, UPT, UR4, 0x1, UPT ;  /* 0x000000010400788c */ /* 0x002fd2000bfa2070 */
[----:B------:R-:W-:Y:S05]  /*0dd0*/  BRA.U !UP5, `(.L_x_15) ;  /* 0x000000010d087547 */ /* 0x000fea000b800000 */
[----:B--234-:R-:W-:Y:S01]  /*0de0*/  UCGABAR_ARV ;  /* 0x00000000000079c7 */ /* 0x01cfe20008000000 */
[----:B------:R-:W-:Y:S05]  /*0df0*/  BRA `(.L_x_16) ;  /* 0x0000000000047947 */ /* 0x000fea0003800000 */
.L_x_15:
[----:B--234-:R-:W-:Y:S01]  /*0e00*/  NOP ;  /* 0x0000000000007918 */ /* 0x01cfe20000000000 */
.L_x_16:
[----:B------:R-:W1:Y:S01]  /*0e10*/  S2UR UR7, SR_CTAID.X ;  /* 0x00000000000779c3 */ /* 0x000e620000002500 */
[----:B------:R-:W-:-:S05]  /*0e20*/  CS2R.32 R82, SR_CgaSize ;  /* 0x0000000000527805 */ /* 0x000fca0000008a00 */
[----:B------:R-:W-:-:S05]  /*0e30*/  IMAD R82, R82, -0xa0, RZ ;  /* 0xffffff6052527824 */ /* 0x000fca00078e02ff */
[----:B------:R-:W-:-:S14]  /*0e40*/  R2UR UR5, R82 ;  /* 0x00000000520572ca */ /* 0x000fdc00000e0000 */
[----:B------:R-:W2:Y:S01]  /*0e50*/  LDCU UR5, c[0x0][UR5+0x2b0] ;  /* 0x00005600050577ac */ /* 0x000ea20008000800 */
[----:B------:R-:W-:-:S05]  /*0e60*/  CS2R.32 R82, SR_CgaSize ;  /* 0x0000000000527805 */ /* 0x000fca0000008a00 */
[----:B------:R-:W-:-:S05]  /*0e70*/  IMAD R82, R82, -0xa0, RZ ;  /* 0xffffff6052527824 */ /* 0x000fca00078e02ff */
[----:B------:R-:W-:-:S14]  /*0e80*/  R2UR UR4, R82 ;  /* 0x00000000520472ca */ /* 0x000fdc00000e0000 */
[----:B------:R-:W3:Y:S01]  /*0e90*/  LDCU UR4, c[0x0][UR4+0x2b4] ;  /* 0x00005680040477ac */ /* 0x000ee20008000800 */
[----:B------:R-:W4:Y:S01]  /*0ea0*/  S2UR UR8, SR_CTAID.Y ;  /* 0x00000000000879c3 */ /* 0x000f220000002600 */
[----:B------:R-:W-:-:S05]  /*0eb0*/  CS2R.32 R82, SR_CgaSize ;  /* 0x0000000000527805 */ /* 0x000fca0000008a00 */
[----:B------:R-:W-:-:S05]  /*0ec0*/  IMAD R82, R82, -0xa0, RZ ;  /* 0xffffff6052527824 */ /* 0x000fca00078e02ff */
[----:B------:R-:W-:-:S14]  /*0ed0*/  R2UR UR9, R82 ;  /* 0x00000000520972ca */ /* 0x000fdc00000e0000 */
[----:B------:R-:W3:Y:S01]  /*0ee0*/  LDCU UR9, c[0x0][UR9+0x2a0] ;  /* 0x00005400090977ac */ /* 0x000ee20008000800 */
[----:B------:R-:W3:Y:S01]  /*0ef0*/  LDCU UR21, c[0x0][0xb24] ;  /* 0x00016480ff1577ac */ /* 0x000ee20008000800 */
[----:B------:R-:W1:Y:S01]  /*0f00*/  S2UR UR36, SR_CTAID.Z ;  /* 0x00000000002479c3 */ /* 0x000e620000002700 */
[----:B------:R-:W-:-:S05]  /*0f10*/  CS2R.32 R82, SR_CgaSize ;  /* 0x0000000000527805 */ /* 0x000fca0000008a00 */
[----:B------:R-:W-:-:S05]  /*0f20*/  IMAD R82, R82, -0xa0, RZ ;  /* 0xffffff6052527824 */ /* 0x000fca00078e02ff */
[----:B------:R-:W-:-:S14]  /*0f30*/  R2UR UR63, R82 ;  /* 0x00000000523f72ca */ /* 0x000fdc00000e0000 */
[----:B------:R-:W3:Y:S01]  /*0f40*/  LDCU UR63, c[0x0][UR63+0x2a4] ;  /* 0x000054803f3f77ac */ /* 0x000ee20008000800 */
[----:B------:R-:W3:Y:S01]  /*0f50*/  LDCU UR42, c[0x0][0xb24] ;  /* 0x00016480ff2a77ac */ /* 0x000ee20008000800 */
[----:B-1----:R-:W-:Y:S01]  /*0f60*/  I2FP.F32.U32 R3, UR7 ;  /* 0x0000000700037c45 */ /* 0x002fe20008201000 */
[----:B------:R-:W1:Y:S04]  /*0f70*/  LDCU UR27, c[0x0][0xb30] ;  /* 0x00016600ff1b77ac */ /* 0x000e680008000800 */
[----:B--2---:R-:W-:Y:S01]  /*0f80*/  FMUL R3, R3, UR5 ;  /* 0x0000000503037c20 */ /* 0x004fe20008400000 */
[----:B------:R-:W-:Y:S01]  /*0f90*/  USHF.L.U32 UR29, UR47, 0xc, URZ ;  /* 0x0000000c2f1d7899 */ /* 0x000fe200080006ff */
[----:B----4-:R-:W-:Y:S01]  /*0fa0*/  I2FP.F32.U32 R2, UR8 ;  /* 0x0000000800027c45 */ /* 0x010fe20008201000 */
[----:B---3--:R-:W-:-:S03]  /*0fb0*/  UISETP.GE.AND UP2, UPT, UR21, 0x1, UPT ;  /* 0x000000011500788c */ /* 0x008fc6000bf46270 */
[----:B------:R-:W2:Y:S01]  /*0fc0*/  F2I.U32.TRUNC.NTZ R3, R3 ;  /* 0x0000000300037305 */ /* 0x000ea2000020f000 */
[----:B------:R-:W-:Y:S01]  /*0fd0*/  UMOV UR16, UR7 ;  /* 0x0000000700107c82 */ /* 0x000fe20008000000 */
[----:B------:R-:W-:Y:S01]  /*0fe0*/  FMUL R2, R2, UR4 ;  /* 0x0000000402027c20 */ /* 0x000fe20008400000 */
[----:B------:R-:W-:-:S05]  /*0ff0*/  UMOV UR20, UR8 ;  /* 0x0000000800147c82 */ /* 0x000fca0008000000 */
[----:B------:R-:W3:Y:S01]  /*1000*/  F2I.U32.TRUNC.NTZ R2, R2 ;  /* 0x0000000200027305 */ /* 0x000ee2000020f000 */
[----:B--2---:R-:W-:Y:S02]  /*1010*/  R2UR UR4, R3 ;  /* 0x00000000030472ca */ /* 0x004fe400000e0000 */
[----:B---3--:R-:W-:Y:S02]  /*1020*/  R2UR UR6, R2 ;  /* 0x00000000020672ca */ /* 0x008fe400000e0000 */
[----:B------:R-:W-:-:S09]  /*1030*/  PRMT R2, RZ, 0x7610, R2 ;  /* 0x00007610ff027816 */ /* 0x000fd20000000002 */
[----:B------:R-:W-:-:S04]  /*1040*/  UIADD3 UR5, UPT, UPT, -UR4, URZ, URZ ;  /* 0x000000ff04057290 */ /* 0x000fc8000fffe1ff */
[----:B------:R-:W-:Y:S02]  /*1050*/  UIMAD UR5, UR9, UR5, UR7 ;  /* 0x00000005090572a4 */ /* 0x000fe4000f8e0207 */
[----:B------:R-:W-:-:S04]  /*1060*/  UIADD3 UR4, UPT, UPT, -UR6, URZ, URZ ;  /* 0x000000ff06047290 */ /* 0x000fc8000fffe1ff */
[----:B------:R-:W-:Y:S01]  /*1070*/  IMAD.U32 R82, RZ, RZ, UR5 ;  /* 0x00000005ff527e24 */ /* 0x000fe2000f8e00ff */
[----:B------:R-:W-:Y:S01]  /*1080*/  UIMAD UR63, UR63, UR4, UR8 ;  /* 0x000000043f3f72a4 */ /* 0x000fe2000f8e0208 */
[----:B-1----:R-:W-:Y:S11]  /*1090*/  BRA.U UP4, `(.L_x_17) ;  /* 0x0000000104287547 */ /* 0x002ff6000b800000 */
[----:B------:R-:W-:Y:S01]  /*10a0*/  R2UR UR4, R82 ;  /* 0x00000000520472ca */ /* 0x000fe200000e0000 */
[----:B------:R-:W-:Y:S02]  /*10b0*/  UISETP.NE.AND UP0, UPT, UR63, URZ, UPT ;  /* 0x000000ff3f00728c */ /* 0x000fe4000bf05270 */
[----:B------:R-:W-:-:S10]  /*10c0*/  UISETP.NE.AND UP1, UPT, UR63, 0x1, UPT ;  /* 0x000000013f00788c */ /* 0x000fd4000bf25270 */
[----:B------:R-:W-:-:S04]  /*10d0*/  UISETP.EQ.OR UP0, UPT, UR4, URZ, !UP0 ;  /* 0x000000ff0400728c */ /* 0x000fc8000c702670 */
[----:B------:R-:W-:Y:S02]  /*10e0*/  USEL UR5, URZ, 0x1, !UP0 ;  /* 0x00000001ff057887 */ /* 0x000fe4000c000000 */
[----:B------:R-:W-:Y:S02]  /*10f0*/  UISETP.NE.AND UP0, UPT, UR4, URZ, UPT ;  /* 0x000000ff0400728c */ /* 0x000fe4000bf05270 */
[----:B------:R-:W-:-:S04]  /*1100*/  USEL UR4, URZ, 0x2, UP1 ;  /* 0x00000002ff047887 */ /* 0x000fc80008800000 */
[----:B------:R-:W-:-:S04]  /*1110*/  USEL UR4, UR4, 0x2, UP0 ;  /* 0x0000000204047887 */ /* 0x000fc80008000000 */
[----:B------:R-:W-:-:S06]  /*1120*/  UIADD3 UR4, UPT, UPT, UR5, UR4, URZ ;  /* 0x0000000405047290 */ /* 0x000fcc000fffe0ff */
[----:B------:R-:W-:Y:S02]  /*1130*/  MOV R2, UR4 ;  /* 0x0000000400027c02 */ /* 0x000fe40008000f00 */
.L_x_17:
[----:B------:R-:W-:Y:S05]  /*1140*/  BRA.U !UP2, `(.L_x_18) ;  /* 0x000000010ad47547 */ /* 0x000fea000b800000 */
[----:B------:R-:W1:Y:S01]  /*1150*/  LDCU.128 UR12, c[0x0][0xb10] ;  /* 0x00016200ff0c77ac */ /* 0x000e620008000c00 */
[----:B------:R-:W2:Y:S01]  /*1160*/  LDCU UR6, c[0x0][0x370] ;  /* 0x00006e00ff0677ac */ /* 0x000ea20008000800 */
[----:B------:R-:W3:Y:S01]  /*1170*/  LDCU UR5, c[0x0][0x374] ;  /* 0x00006e80ff0577ac */ /* 0x000ee20008000800 */
[----:B------:R-:W4:Y:S01]  /*1180*/  LDCU UR26, c[0x0][0xb0c] ;  /* 0x00016180ff1a77ac */ /* 0x000f220008000800 */
[----:B------:R-:W4:Y:S01]  /*1190*/  LDCU UR4, c[0x0][0xb20] ;  /* 0x00016400ff0477ac */ /* 0x000f220008000800 */
[----:B------:R-:W4:Y:S01]  /*11a0*/  LDCU.64 UR8, c[0x0][0xb28] ;  /* 0x00016500ff0877ac */ /* 0x000f220008000a00 */
[----:B-1----:R-:W-:Y:S02]  /*11b0*/  UISETP.NE.AND UP0, UPT, UR14, 0x1, UPT ;  /* 0x000000010e00788c */ /* 0x002fe4000bf05270 */
[----:B---3--:R-:W-:Y:S02]  /*11c0*/  UIMAD.WIDE.U32 UR10, UR5, UR15, URZ ;  /* 0x0000000f050a72a5 */ /* 0x008fe4000f8e00ff */
[----:B--2---:R-:W-:-:S02]  /*11d0*/  UIMAD.WIDE.U32 UR22, UR6, UR12, URZ ;  /* 0x0000000c061672a5 */ /* 0x004fc4000f8e00ff */
[----:B----4-:R-:W-:Y:S02]  /*11e0*/  UISETP.NE.AND UP1, UPT, UR26, 0x1, UPT ;  /* 0x000000011a00788c */ /* 0x010fe4000bf25270 */
[----:B------:R-:W-:Y:S01]  /*11f0*/  UISETP.NE.AND UP2, UPT, UR21, 0x1, UPT ;  /* 0x000000011500788c */ /* 0x000fe2000bf45270 */
[----:B------:R-:W-:Y:S02]  /*1200*/  UMOV UR10, UR11 ;  /* 0x0000000b000a7c82 */ /* 0x000fe40008000000 */
[----:B------:R-:W-:Y:S01]  /*1210*/  UMOV UR22, UR23 ;  /* 0x0000001700167c82 */ /* 0x000fe20008000000 */
[----:B------:R-:W-:Y:S02]  /*1220*/  @UP0 USHF.R.U32.HI UR5, URZ, UR4, UR10 ;  /* 0x00000004ff050299 */ /* 0x000fe4000801160a */
[----:B------:R-:W-:Y:S02]  /*1230*/  UIMAD.WIDE.U32 UR24, UR20, UR15, URZ ;  /* 0x0000000f141872a5 */ /* 0x000fe4000f8e00ff */
[----:B------:R-:W-:-:S02]  /*1240*/  UIMAD.WIDE.U32 UR10, UR5, UR8, URZ ;  /* 0x00000008050a72a5 */ /* 0x000fc4000f8e00ff */
[----:B------:R-:W-:Y:S02]  /*1250*/  @UP1 USHF.R.U32.HI UR6, URZ, UR13, UR22 ;  /* 0x0000000dff061299 */ /* 0x000fe40008011616 */
[----:B------:R-:W-:Y:S02]  /*1260*/  UIMAD.WIDE.U32 UR18, UR16, UR12, URZ ;  /* 0x0000000c101272a5 */ /* 0x000fe4000f8e00ff */
[----:B------:R-:W-:Y:S01]  /*1270*/  UIMAD.WIDE.U32 UR22, UR6, UR8, URZ ;  /* 0x00000008061672a5 */ /* 0x000fe2000f8e00ff */
[----:B------:R-:W-:Y:S01]  /*1280*/  UMOV UR24, UR25 ;  /* 0x0000001900187c82 */ /* 0x000fe20008000000 */
[----:B------:R-:W-:Y:S01]  /*1290*/  UMOV UR10, UR11 ;  /* 0x0000000b000a7c82 */ /* 0x000fe20008000000 */
[----:B------:R-:W-:Y:S02]  /*12a0*/  USHF.R.U32.HI UR24, URZ, UR4, UR24 ;  /* 0x00000004ff187299 */ /* 0x000fe40008011618 */
[----:B------:R-:W-:Y:S02]  /*12b0*/  @UP2 USHF.R.U32.HI UR5, URZ, UR9, UR10 ;  /* 0x00000009ff052299 */ /* 0x000fe4000801160a */
[----:B------:R-:W-:Y:S01]  /*12c0*/  UMOV UR7, UR23 ;  /* 0x0000001700077c82 */ /* 0x000fe20008000000 */
[----:B------:R-:W-:Y:S01]  /*12d0*/  UMOV UR18, UR19 ;  /* 0x0000001300127c82 */ /* 0x000fe20008000000 */
[----:B------:R-:W-:-:S02]  /*12e0*/  @UP2 USHF.R.U32.HI UR6, URZ, UR9, UR7 ;  /* 0x00000009ff062299 */ /* 0x000fc40008011607 */
[----:B------:R-:W-:Y:S02]  /*12f0*/  USHF.R.U32.HI UR13, URZ, UR13, UR18 ;  /* 0x0000000dff0d7299 */ /* 0x000fe40008011612 */
[----:B------:R-:W-:Y:S02]  /*1300*/  USEL UR4, UR20, UR24, !UP0 ;  /* 0x0000001814047287 */ /* 0x000fe4000c000000 */
[----:B------:R-:W-:Y:S02]  /*1310*/  UIMAD UR7, UR5, UR21, URZ ;  /* 0x00000015050772a4 */ /* 0x000fe4000f8e02ff */
[----:B------:R-:W-:Y:S02]  /*1320*/  USEL UR5, UR16, UR13, !UP1 ;  /* 0x0000000d10057287 */ /* 0x000fe4000c800000 */
[----:B------:R-:W-:Y:S02]  /*1330*/  UIMAD UR12, UR6, UR21, URZ ;  /* 0x00000015060c72a4 */ /* 0x000fe4000f8e02ff */
[----:B------:R-:W-:-:S02]  /*1340*/  UISETP.GE.AND UP0, UPT, UR4, UR7, UPT ;  /* 0x000000070400728c */ /* 0x000fc4000bf06270 */
[----:B------:R-:W-:Y:S02]  /*1350*/  UIMAD.WIDE.U32 UR10, UR4, UR8, URZ ;  /* 0x00000008040a72a5 */ /* 0x000fe4000f8e00ff */
[----:B------:R-:W-:Y:S02]  /*1360*/  UISETP.GE.OR UP0, UPT, UR5, UR12, UP0 ;  /* 0x0000000c0500728c */ /* 0x000fe40008706670 */
[----:B------:R-:W-:Y:S02]  /*1370*/  UIMAD.WIDE.U32 UR12, UR5, UR8, URZ ;  /* 0x00000008050c72a5 */ /* 0x000fe4000f8e00ff */
[----:B------:R-:W-:Y:S01]  /*1380*/  UIADD3 UR10, UPT, UPT, -UR4, URZ, URZ ;  /* 0x000000ff040a7290 */ /* 0x000fe2000fffe1ff */
[----:B------:R-:W-:Y:S01]  /*1390*/  UMOV UR8, UR11 ;  /* 0x0000000b00087c82 */ /* 0x000fe20008000000 */
[----:B------:R-:W-:Y:S02]  /*13a0*/  UIADD3 UR11, UPT, UPT, -UR5, URZ, URZ ;  /* 0x000000ff050b7290 */ /* 0x000fe4000fffe1ff */
[----:B------:R-:W-:-:S03]  /*13b0*/  USHF.R.U32.HI UR8, URZ, UR9, UR8 ;  /* 0x00000009ff087299 */ /* 0x000fc60008011608 */
[----:B------:R-:W-:Y:S01]  /*13c0*/  @!UP0 UMOV UR7, UR13 ;  /* 0x0000000d00078c82 */ /* 0x000fe20008000000 */
[----:B------:R-:W-:Y:S02]  /*13d0*/  UIMAD UR20, UR14, UR10, UR20 ;  /* 0x0000000a0e1472a4 */ /* 0x000fe4000f8e0214 */
[----:B------:R-:W-:Y:S02]  /*13e0*/  USEL UR8, UR4, UR8, !UP2 ;  /* 0x0000000804087287 */ /* 0x000fe4000d000000 */
[----:B------:R-:W-:Y:S02]  /*13f0*/  @!UP0 USHF.R.U32.HI UR7, URZ, UR9, UR7 ;  /* 0x00000009ff078299 */ /* 0x000fe40008011607 */
[----:B------:R-:W-:Y:S02]  /*1400*/  UIADD3 UR9, UPT, UPT, -UR8, URZ, URZ ;  /* 0x000000ff08097290 */ /* 0x000fe4000fffe1ff */
[----:B------:R-:W-:Y:S02]  /*1410*/  @!UP0 USEL UR7, UR5, UR7, !UP2 ;  /* 0x0000000705078287 */ /* 0x000fe4000d000000 */
[----:B------:R-:W-:-:S02]  /*1420*/  UIMAD UR9, UR21, UR9, UR4 ;  /* 0x00000009150972a4 */ /* 0x000fc4000f8e0204 */
[----:B------:R-:W-:Y:S02]  /*1430*/  @!UP0 UIADD3 UR8, UPT, UPT, UR8, -UR7, URZ ;  /* 0x8000000708088290 */ /* 0x000fe4000fffe0ff */
[----:B------:R-:W-:Y:S02]  /*1440*/  @!UP0 UIMAD UR6, UR9, UR6, UR7 ;  /* 0x00000006090682a4 */ /* 0x000fe4000f8e0207 */
[----:B------:R-:W-:Y:S02]  /*1450*/  @!UP0 UIMAD UR4, UR8, UR21, UR5 ;  /* 0x00000015080482a4 */ /* 0x000fe4000f8e0205 */
[----:B------:R-:W-:Y:S02]  /*1460*/  UIMAD UR16, UR26, UR11, UR16 ;  /* 0x0000000b1a1072a4 */ /* 0x000fe4000f8e0210 */
[----:B------:R-:W-:Y:S01]  /*1470*/  UIMAD UR20, UR4, UR14, UR20 ;  /* 0x0000000e041472a4 */ /* 0x000fe2000f8e0214 */
[----:B------:R-:W-:Y:S02]  /*1480*/  @!UP0 UMOV UR5, UR6 ;  /* 0x0000000600058c82 */ /* 0x000fe40008000000 */
[----:B------:R-:W-:-:S12]  /*1490*/  UIMAD UR16, UR5, UR26, UR16 ;  /* 0x0000001a051072a4 */ /* 0x000fd8000f8e0210 */
.L_x_18:
[----:B------:R-:W-:Y:S02]  /*14a0*/  UISETP.NE.AND UP1, UPT, UR27, 0x1, UPT ;  /* 0x000000011b00788c */ /* 0x000fe4000bf25270 */
[----:B------:R-:W-:Y:S02]  /*14b0*/  UISETP.NE.AND UP0, UPT, UR17, 0x2, UPT ;  /* 0x000000021100788c */ /* 0x000fe4000bf05270 */
[----:B------:R-:W-:-:S05]  /*14c0*/  ULOP3.LUT UR29, UR29, 0x1000, URZ, 0xc0, !UPT ;  /* 0x000010001d1d7892 */ /* 0x000fca000f8ec0ff */
[----:B------:R-:W-:Y:S07]  /*14d0*/  BRA.U UP1, `(.L_x_19) ;  /* 0x0000000101447547 */ /* 0x000fee000b800000 */
[----:B------:R-:W1:Y:S01]  /*14e0*/  LDCU.128 UR8, c[0x0][0xb10] ;  /* 0x00016200ff0877ac */ /* 0x000e620008000c00 */
[----:B------:R-:W2:Y:S01]  /*14f0*/  LDCU UR12, c[0x0][0xb0c] ;  /* 0x00016180ff0c77ac */ /* 0x000ea20008000800 */
[----:B------:R-:W3:Y:S01]  /*1500*/  LDCU UR13, c[0x0][0xb20] ;  /* 0x00016400ff0d77ac */ /* 0x000ee20008000800 */
[----:B-1----:R-:W-:Y:S02]  /*1510*/  UIMAD.WIDE.U32 UR6, UR16, UR8, URZ ;  /* 0x00000008100672a5 */ /* 0x002fe4000f8e00ff */
[----:B------:R-:W-:Y:S02]  /*1520*/  UIMAD.WIDE.U32 UR4, UR20, UR11, URZ ;  /* 0x0000000b140472a5 */ /* 0x000fe4000f8e00ff */
[----:B--2---:R-:W-:Y:S02]  /*1530*/  UISETP.NE.AND UP2, UPT, UR12, 0x1, UPT ;  /* 0x000000010c00788c */ /* 0x004fe4000bf45270 */
[----:B------:R-:W-:Y:S01]  /*1540*/  UISETP.NE.AND UP1, UPT, UR10, 0x1, UPT ;  /* 0x000000010a00788c */ /* 0x000fe2000bf25270 */
[----:B------:R-:W-:-:S02]  /*1550*/  UMOV UR6, UR7 ;  /* 0x0000000700067c82 */ /* 0x000fc40008000000 */
[----:B------:R-:W-:Y:S01]  /*1560*/  UMOV UR4, UR5 ;  /* 0x0000000500047c82 */ /* 0x000fe20008000000 */
[----:B------:R-:W-:Y:S02]  /*1570*/  USHF.R.U32.HI UR6, URZ, UR9, UR6 ;  /* 0x00000009ff067299 */ /* 0x000fe40008011606 */
[----:B---3--:R-:W-:Y:S02]  /*1580*/  USHF.R.U32.HI UR4, URZ, UR13, UR4 ;  /* 0x0000000dff047299 */ /* 0x008fe40008011604 */
[----:B------:R-:W-:Y:S02]  /*1590*/  USEL UR5, UR16, UR6, !UP2 ;  /* 0x0000000610057287 */ /* 0x000fe4000d000000 */
[----:B------:R-:W-:-:S04]  /*15a0*/  USEL UR4, UR20, UR4, !UP1 ;  /* 0x0000000414047287 */ /* 0x000fc8000c800000 */
[----:B------:R-:W-:Y:S02]  /*15b0*/  UIADD3 UR6, UPT, UPT, UR5, -UR4, URZ ;  /* 0x8000000405067290 */ /* 0x000fe4000fffe0ff */
[----:B------:R-:W-:Y:S02]  /*15c0*/  UIADD3 UR4, UPT, UPT, -UR5, UR4, URZ ;  /* 0x0000000405047290 */ /* 0x000fe4000fffe1ff */
[----:B------:R-:W-:Y:S02]  /*15d0*/  UIMAD UR20, UR6, UR10, UR20 ;  /* 0x0000000a061472a4 */ /* 0x000fe4000f8e0214 */
[----:B------:R-:W-:-:S12]  /*15e0*/  UIMAD UR16, UR4, UR12, UR16 ;  /* 0x0000000c041072a4 */ /* 0x000fd8000f8e0210 */
.L_x_19:
[----:B------:R-:W-:Y:S05]  /*15f0*/  BRA.U !UP5, `(.L_x_20) ;  /* 0x000000010d0c7547 */ /* 0x000fea000b800000 */
[----:B------:R-:W-:Y:S01]  /*1600*/  UCGABAR_WAIT ;  /* 0x0000000000007dc7 */ /* 0x000fe20008000000 */
[----:B------:R-:W-:Y:S01]  /*1610*/  CCTL.IVALL ;  /* 0x00000000ff00798f */ /* 0x000fe20002000000 */
[----:B------:R-:W-:Y:S05]  /*1620*/  BRA `(.L_x_21) ;  /* 0x0000000000047947 */ /* 0x000fea0003800000 */
.L_x_20:
[----:B------:R-:W-:Y:S06]  /*1630*/  BAR.SYNC.DEFER_BLOCKING 0x0 ;  /* 0x0000000000007b1d */ /* 0x000fec0000010000 */
.L_x_21:
[----:B------:R-:W-:Y:S05]  /*1640*/  BRA.U UP0, `(.L_x_22) ;  /* 0x0000001100f87547 */ /* 0x000fea000b800000 */
[----:B------:R-:W1:Y:S01]  /*1650*/  LDCU UR6, c[0x0][0x38c] ;  /* 0x00007180ff0677ac */ /* 0x000e620008000800 */
[----:B------:R-:W-:Y:S01]  /*1660*/  PLOP3.LUT P1, PT, PT, PT, UP3, 0x80, 0x8 ;  /* 0x000000000008781c */ /* 0x000fe20003f2f038 */
[----:B------:R-:W-:Y:S01]  /*1670*/  IMAD.MOV.U32 R12, RZ, RZ, 0x1 ;  /* 0x00000001ff0c7424 */ /* 0x000fe200078e00ff */
[----:B------:R-:W-:Y:S01]  /*1680*/  ISETP.EQ.OR P2, PT, R0, RZ, P3 ;  /* 0x000000ff0000720c */ /* 0x000fe20001f42670 */
[----:B------:R-:W-:Y:S01]  /*1690*/  UISETP.NE.AND UP1, UPT, UR17, URZ, UPT ;  /* 0x000000ff1100728c */ /* 0x000fe2000bf25270 */
[----:B------:R-:W-:Y:S02]  /*16a0*/  PLOP3.LUT P1, PT, P1, PT, PT, 0x8, 0x80 ;  /* 0x000000000080781c */ /* 0x000fe40000f2e170 */
[----:B------:R-:W-:Y:S01]  /*16b0*/  CS2R R10, SRZ ;  /* 0x00000000000a7805 */ /* 0x000fe2000001ff00 */
[----:B------:R-:W-:Y:S01]  /*16c0*/  IMAD.MOV.U32 R9, RZ, RZ, RZ ;  /* 0x000000ffff097224 */ /* 0x000fe200078e00ff */
[----:B------:R-:W2:Y:S01]  /*16d0*/  LDCU UR41, c[0x0][0x370] ;  /* 0x00006e00ff2977ac */ /* 0x000ea20008000800 */
[----:B------:R-:W-:Y:S01]  /*16e0*/  IMAD.MOV.U32 R8, RZ, RZ, 0x1 ;  /* 0x00000001ff087424 */ /* 0x000fe200078e00ff */
[----:B------:R-:W-:Y:S01]  /*16f0*/  USEL UR30, UR45, 0x2, UP1 ;  /* 0x000000022d1e7887 */ /* 0x000fe20008800000 */
[----:B------:R-:W3:Y:S01]  /*1700*/  LDCU.64 UR38, c[0x0][0x348] ;  /* 0x00006900ff2677ac */ /* 0x000ee20008000a00 */
[----:B-1----:R-:W-:-:S02]  /*1710*/  UIADD3 UR5, UPT, UPT, UR6, 0x3f, URZ ;  /* 0x0000003f06057890 */ /* 0x002fc4000fffe0ff */
[----:B------:R-:W-:Y:S02]  /*1720*/  USHF.R.U32.HI UR46, URZ, 0x6, UR29 ;  /* 0x00000006ff2e7899 */ /* 0x000fe4000801161d */
[----:B------:R-:W-:Y:S02]  /*1730*/  USHF.R.S32.HI UR4, URZ, 0x1f, UR5 ;  /* 0x0000001fff047899 */ /* 0x000fe40008011405 */
[----:B------:R-:W-:Y:S02]  /*1740*/  UIADD3 UR48, UPT, UPT, UR6, 0x7e, URZ ;  /* 0x0000007e06307890 */ /* 0x000fe4000fffe0ff */
[----:B------:R-:W-:Y:S01]  /*1750*/  ULEA.HI UR4, UR4, UR5, URZ, 0x6 ;  /* 0x0000000504047291 */ /* 0x000fe2000f8f30ff */
[----:B------:R-:W1:Y:S03]  /*1760*/  LDCU UR40, c[0x0][0x374] ;  /* 0x00006e80ff2877ac */ /* 0x000e660008000800 */
[----:B------:R-:W-:-:S02]  /*1770*/  USHF.R.S32.HI UR44, URZ, 0x6, UR4 ;  /* 0x00000006ff2c7899 */ /* 0x000fc40008011404 */
[----:B------:R-:W-:Y:S02]  /*1780*/  UIADD3 UR4, UPT, UPT, UR6, -0x1, URZ ;  /* 0xffffffff06047890 */ /* 0x000fe4000fffe0ff */
[----:B------:R-:W-:Y:S02]  /*1790*/  UISETP.LT.U32.AND UP0, UPT, UR44, 0x4, UPT ;  /* 0x000000042c00788c */ /* 0x000fe4000bf01070 */
[----:B------:R-:W-:Y:S02]  /*17a0*/  UISETP.GE.U32.AND UP2, UPT, UR4, -0x7f, UPT ;  /* 0xffffff810400788c */ /* 0x000fe4000bf46070 */
[----:B------:R-:W-:Y:S01]  /*17b0*/  USEL UR43, UR44, 0x4, UP0 ;  /* 0x000000042c2b7887 */ /* 0x000fe20008000000 */
[----:B------:R-:W-:-:S03]  /*17c0*/  UMOV UR15, URZ ;  /* 0x000000ff000f7c82 */ /* 0x000fc60008000000 */
[----:B------:R-:W-:Y:S02]  /*17d0*/  UIADD3 UR21, UPT, UPT, UR43, -0x1, URZ ;  /* 0xffffffff2b157890 */ /* 0x000fe4000fffe0ff */
[----:B------:R-:W-:-:S03]  /*17e0*/  UIADD3 UR45, UPT, UPT, UR44, -UR43, URZ ;  /* 0x8000002b2c2d7290 */ /* 0x000fc6000fffe0ff */
[----:B------:R-:W-:-:S04]  /*17f0*/  @UP2 UIADD3 UR21, UPT, UPT, UR43, URZ, URZ ;  /* 0x000000ff2b152290 */ /* 0x000fc8000fffe0ff */
[----:B-123--:R-:W-:-:S12]  /*1800*/  UIADD3 UR21, UPT, UPT, UR21, 0x1, URZ ;  /* 0x0000000115157890 */ /* 0x00efd8000fffe0ff */
.L_x_42:
[----:B------:R-:W-:Y:S01]  /*1810*/  UISETP.NE.AND UP0, UPT, UR47, URZ, UPT ;  /* 0x000000ff2f00728c */ /* 0x000fe2000bf05270 */
[----:B-1----:R-:W1:Y:S08]  /*1820*/  S2UR UR47, SR_CgaCtaId ;  /* 0x00000000002f79c3 */ /* 0x002e700000008800 */
[----:B------:R-:W-:Y:S05]  /*1830*/  BRA.U UP0, `(.L_x_23) ;  /* 0x0000000100347547 */ /* 0x000fea000b800000 */
[----:B------:R-:W2:Y:S01]  /*1840*/  S2R R0, SR_CgaCtaId ;  /* 0x0000000000007919 */ /* 0x000ea20000008800 */
[----:B------:R-:W-:Y:S02]  /*1850*/  MOV R3, 0x400 ;  /* 0x0000040000037802 */ /* 0x000fe40000000f00 */
[----:B------:R-:W-:Y:S02]  /*1860*/  SHF.L.U32 R2, R8, 0x1f, RZ ;  /* 0x0000001f08027819 */ /* 0x000fe400000006ff */
[----:B--2---:R-:W-:-:S05]  /*1870*/  LEA R0, R0, R3, 0x18 ;  /* 0x0000000300007211 */ /* 0x004fca00078ec0ff */
[----:B------:R-:W-:-:S04]  /*1880*/  IMAD R3, R9, 0x8, R0 ;  /* 0x0000000809037824 */ /* 0x000fc800078e0200 */
[----:B------:R-:W2:Y:S02]  /*1890*/  SYNCS.PHASECHK.TRANS64.TRYWAIT P0, [R3+URZ+0x100], R2 ;  /* 0x00010002030075a7 */ /* 0x000ea400080011ff */
[----:B--2---:R-:W-:Y:S05]  /*18a0*/  @!P0 BRA `(.L_x_24) ;  /* 0x0000007c00048947 */ /* 0x004fea0003800000 */
.L_x_138:
[----:B------:R-:W-:Y:S01]  /*18b0*/  VIADD R9, R9, 0x1 ;  /* 0x0000000109097836 */ /* 0x000fe20000000000 */
[----:B------:R2:W-:Y:S04]  /*18c0*/  SYNCS.ARRIVE.TRANS64.A1T0 RZ, [R3+URZ+0xf0], RZ ;  /* 0x0000f0ff03ff79a7 */ /* 0x0005e800081000ff */
[----:B------:R-:W-:-:S04]  /*18d0*/  ISETP.NE.AND P0, PT, R9, 0x2, PT ;  /* 0x000000020900780c */ /* 0x000fc80003f05270 */
[----:B------:R-:W-:Y:S02]  /*18e0*/  SEL R9, R9, RZ, P0 ;  /* 0x000000ff09097207 */ /* 0x000fe40000000000 */
[----:B--2---:R-:W-:-:S04]  /*18f0*/  SEL R3, RZ, 0x1, P0 ;  /* 0x00000001ff037807 */ /* 0x004fc80000000000 */
[----:B------:R-:W-:-:S07]  /*1900*/  LOP3.LUT R8, R8, R3, RZ, 0x3c, !PT ;  /* 0x0000000308087212 */ /* 0x000fce00078e3cff */
.L_x_23:
[----:B------:R-:W-:Y:S01]  /*1910*/  UMOV UR13, 0x400 ;  /* 0x00000400000d7882 */ /* 0x000fe20000000000 */
[----:B------:R-:W-:Y:S01]  /*1920*/  SHF.L.U32 R0, R12, 0x1f, RZ ;  /* 0x0000001f0c007819 */ /* 0x000fe200000006ff */
[----:B-1----:R-:W-:Y:S02]  /*1930*/  ULEA UR13, UR47, UR13, 0x18 ;  /* 0x0000000d2f0d7291 */ /* 0x002fe4000f8ec0ff */
[----:B------:R-:W-:Y:S02]  /*1940*/  UISETP.GE.U32.AND UP0, UPT, UR48, 0x7f, UPT ;  /* 0x0000007f3000788c */ /* 0x000fe4000bf06070 */
[----:B------:R-:W-:Y:S02]  /*1950*/  ULEA UR4, UR15, UR13, 0x3 ;  /* 0x0000000d0f047291 */ /* 0x000fe4000f8e18ff */
[----:B------:R-:W-:Y:S02]  /*1960*/  USHF.L.U32 UR18, UR20, 0x7, URZ ;  /* 0x0000000714127899 */ /* 0x000fe400080006ff */
[----:B------:R-:W-:Y:S01]  /*1970*/  ULEA UR35, UR16, UR46, 0x7 ;  /* 0x0000002e10237291 */ /* 0x000fe2000f8e38ff */
[----:B------:R-:W-:-:S04]  /*1980*/  UMOV UR7, URZ ;  /* 0x000000ff00077c82 */ /* 0x000fc80008000000 */
[----:B------:R1:W2:Y:S01]  /*1990*/  SYNCS.PHASECHK.TRANS64.TRYWAIT P0, [UR4+0x20], R0 ;  /* 0x00002000ff0075a7 */ /* 0x0002a20008001104 */
[----:B------:R-:W-:Y:S06]  /*19a0*/  BRA.U !UP0, `(.L_x_25) ;  /* 0x0000000108d87547 */ /* 0x000fec000b800000 */
[----:B------:R-:W-:Y:S01]  /*19b0*/  UIADD3 UR10, UPT, UPT, UR18, 0x40, URZ ;  /* 0x00000040120a7890 */ /* 0x000fe2000fffe0ff */
[----:B------:R-:W-:Y:S01]  /*19c0*/  UMOV UR14, URZ ;  /* 0x000000ff000e7c82 */ /* 0x000fe20008000000 */
[----:B------:R-:W-:-:S10]  /*19d0*/  UMOV UR4, UR15 ;  /* 0x0000000f00047c82 */ /* 0x000fd40008000000 */
.L_x_31:
[----:B------:R-:W-:Y:S01]  /*19e0*/  ULEA UR33, UR4, UR13, 0x3 ;  /* 0x0000000d04217291 */ /* 0x000fe2000f8e18ff */
[----:B--2---:R-:W-:Y:S01]  /*19f0*/  @!P3 MOV R2, 0x8000 ;  /* 0x000080000002b802 */ /* 0x004fe20000000f00 */
[----:B--234-:R-:W-:Y:S10]  /*1a00*/  @P0 BRA `(.L_x_26) ;  /* 0x00000000000c0947 */ /* 0x01cff40003800000 */
[----:B------:R-:W-:-:S04]  /*1a10*/  SHF.L.U32 R3, R12, 0x1f, RZ ;  /* 0x0000001f0c037819 */ /* 0x000fc800000006ff */
[----:B------:R-:W2:Y:S02]  /*1a20*/  SYNCS.PHASECHK.TRANS64.TRYWAIT P0, [UR33+0x20], R3 ;  /* 0x00002003ff0075a7 */ /* 0x000ea40008001121 */
[----:B--2---:R-:W-:Y:S05]  /*1a30*/  @!P0 BRA `(.L_x_27) ;  /* 0x0000007800b48947 */ /* 0x004fea0003800000 */
.L_x_26:
[----:B------:R2:W-:Y:S01]  /*1a40*/  @!P3 SYNCS.ARRIVE.TRANS64 RZ, [UR33], R2 ;  /* 0x00000002ffffb9a7 */ /* 0x0005e20008000021 */
[----:B------:R-:W-:-:S04]  /*1a50*/  ULOP3.LUT UR5, UR30, 0x2, URZ, 0xfc, !UPT ;  /* 0x000000021e057892 */ /* 0x000fc8000f8efcff */
[----:B------:R-:W-:-:S09]  /*1a60*/  UISETP.NE.AND UP0, UPT, UR5, 0x2, UPT ;  /* 0x000000020500788c */ /* 0x000fd2000bf05270 */
[----:B------:R-:W-:Y:S05]  /*1a70*/  BRA.U UP0, `(.L_x_28) ;  /* 0x0000000100047547 */ /* 0x000fea000b800000 */
[----:B------:R-:W-:Y:S05]  /*1a80*/  BPT.TRAP 0x1 ;  /* 0x000000040000795c */ /* 0x000fea0000300000 */
.L_x_28:
[----:B------:R-:W-:Y:S04]  /*1a90*/  BSSY.RECONVERGENT B0, `(.L_x_29) ;  /* 0x0000003000007945 */ /* 0x000fe80003800200 */
[----:B------:R-:W-:Y:S05]  /*1aa0*/  @P2 BRA `(.L_x_30) ;  /* 0x0000000000042947 */ /* 0x000fea0003800000 */
[----:B------:R-:W-:Y:S05]  /*1ab0*/  BPT.TRAP 0x1 ;  /* 0x000000040000795c */ /* 0x000fea0000300000 */
.L_x_30:
[----:B------:R-:W-:Y:S05]  /*1ac0*/  BSYNC.RECONVERGENT B0 ;  /* 0x0000000000007941 */ /* 0x000fea0003800200 */
.L_x_29:
[----:B------:R-:W-:Y:S02]  /*1ad0*/  UIADD3 UR5, UPT, UPT, UR4, 0x1, URZ ;  /* 0x0000000104057890 */ /* 0x000fe4000fffe0ff */
[----:B------:R-:W-:Y:S02]  /*1ae0*/  USHF.L.U32 UR4, UR4, 0xe, URZ ;  /* 0x0000000e04047899 */ /* 0x000fe400080006ff */
[----:B------:R-:W-:Y:S02]  /*1af0*/  UISETP.NE.AND UP0, UPT, UR5, 0x4, UPT ;  /* 0x000000040500788c */ /* 0x000fe4000bf05270 */
[----:B------:R-:W-:Y:S02]  /*1b00*/  USHF.L.U32 UR34, UR14, 0x6, URZ ;  /* 0x000000060e227899 */ /* 0x000fe400080006ff */
[----:B------:R-:W-:Y:S02]  /*1b10*/  USEL UR6, URZ, 0x1, UP0 ;  /* 0x00000001ff067887 */ /* 0x000fe40008000000 */
[----:B------:R-:W-:-:S02]  /*1b20*/  USEL UR15, UR5, URZ, UP0 ;  /* 0x000000ff050f7287 */ /* 0x000fc40008000000 */
[----:B------:R-:W-:Y:S02]  /*1b30*/  UIADD3 UR14, UPT, UPT, UR14, 0x1, URZ ;  /* 0x000000010e0e7890 */ /* 0x000fe4000fffe0ff */
[----:B------:R-:W-:Y:S01]  /*1b40*/  LOP3.LUT R12, R12, UR6, RZ, 0x3c, !PT ;  /* 0x000000060c0c7c12 */ /* 0x000fe2000f8e3cff */
[----:B------:R-:W-:Y:S02]  /*1b50*/  UIADD3 UR6, UP0, UPT, UR38, 0x180, URZ ;  /* 0x0000018026067890 */ /* 0x000fe4000ff1e0ff */
[----:B------:R-:W-:Y:S01]  /*1b60*/  UIADD3 UR22, UP1, UPT, UR38, 0x80, URZ ;  /* 0x0000008026167890 */ /* 0x000fe2000ff3e0ff */
[----:B-1----:R-:W-:Y:S01]  /*1b70*/  SHF.L.U32 R0, R12, 0x1f, RZ ;  /* 0x0000001f0c007819 */ /* 0x002fe200000006ff */
[----:B------:R-:W-:Y:S02]  /*1b80*/  ULEA UR32, UR29, UR4, 0x1 ;  /* 0x000000041d207291 */ /* 0x000fe4000f8e08ff */
[----:B------:R-:W-:Y:S02]  /*1b90*/  ULEA UR5, UR15, UR13, 0x3 ;  /* 0x0000000d0f057291 */ /* 0x000fe4000f8e18ff */
[----:B------:R-:W-:-:S02]  /*1ba0*/  UIADD3 UR4, UPT, UPT, UR13, UR4, URZ ;  /* 0x000000040d047290 */ /* 0x000fc4000fffe0ff */
[----:B------:R-:W-:Y:S02]  /*1bb0*/  UIADD3.X UR7, UPT, UPT, URZ, UR39, URZ, UP0, !UPT ;  /* 0x00000027ff077290 */ /* 0x000fe400087fe4ff */
[----:B------:R-:W-:Y:S02]  /*1bc0*/  UISETP.NE.AND UP0, UPT, UR14, UR21, UPT ;  /* 0x000000150e00728c */ /* 0x000fe4000bf05270 */
[----:B------:R-:W-:Y:S01]  /*1bd0*/  UIADD3.X UR23, UPT, UPT, URZ, UR39, URZ, UP1, !UPT ;  /* 0x00000027ff177290 */ /* 0x000fe20008ffe4ff */
[----:B------:R3:W4:Y:S01]  /*1be0*/  SYNCS.PHASECHK.TRANS64.TRYWAIT P0, [UR5+0x20], R0 ;  /* 0x00002000ff0075a7 */ /* 0x0007220008001105 */
[----:B------:R-:W-:Y:S02]  /*1bf0*/  UIADD3 UR32, UPT, UPT, UR13, 0x8400, UR32 ;  /* 0x000084000d207890 */ /* 0x000fe4000fffe020 */
[----:B------:R-:W-:Y:S02]  /*1c00*/  UIADD3 UR16, UPT, UPT, UR4, 0x18400, URZ ;  /* 0x0001840004107890 */ /* 0x000fe4000fffe0ff */
[----:B------:R-:W-:Y:S01]  /*1c10*/  UIADD3 UR8, UPT, UPT, UR4, 0x1a400, URZ ;  /* 0x0001a40004087890 */ /* 0x000fe2000fffe0ff */
[----:B------:R-:W-:Y:S01]  /*1c20*/  UMOV UR5, 0x30000 ;  /* 0x0003000000057882 */ /* 0x000fe20000000000 */
[----:B------:R-:W-:Y:S01]  /*1c30*/  UMOV UR24, 0x0 ;  /* 0x0000000000187882 */ /* 0x000fe20000000000 */
[----:B------:R-:W-:Y:S01]  /*1c40*/  UMOV UR25, 0x10000000 ;  /* 0x1000000000197882 */ /* 0x000fe20000000000 */
[----:B------:R-:W-:Y:S01]  /*1c50*/  UMOV UR17, UR33 ;  /* 0x0000002100117c82 */ /* 0x000fe20008000000 */
[----:B------:R-:W-:Y:S01]  /*1c60*/  UMOV UR20, UR36 ;  /* 0x0000002400147c82 */ /* 0x000fe20008000000 */
[----:B------:R-:W-:Y:S01]  /*1c70*/  UMOV UR19, UR34 ;  /* 0x0000002200137c82 */ /* 0x000fe20008000000 */
[----:B------:R-:W-:Y:S01]  /*1c80*/  UMOV UR12, UR36 ;  /* 0x00000024000c7c82 */ /* 0x000fe20008000000 */
[----:B------:R-:W-:Y:S01]  /*1c90*/  UMOV UR9, UR33 ;  /* 0x0000002100097c82 */ /* 0x000fe20008000000 */
[----:B------:R-:W-:Y:S01]  /*1ca0*/  UMOV UR11, UR34 ;  /* 0x00000022000b7c82 */ /* 0x000fe20008000000 */
[----:B------:R-:W-:Y:S01]  /*1cb0*/  UTMALDG.3D.MULTICAST [UR32], [UR22], UR5, desc[UR24] ;  /* 0x00001820160073b4 */ /* 0x000fe20008011805 */
[----:B------:R-:W-:Y:S01]  /*1cc0*/  UMOV UR4, UR15 ;  /* 0x0000000f00047c82 */ /* 0x000fe20008000000 */
[----:B------:R-:W-:Y:S01]  /*1cd0*/  UTMALDG.3D [UR16], [UR6], desc[UR24] ;  /* 0x00001810060075b4 */ /* 0x000fe20008011000 */
[----:B------:R1:W-:Y:S02]  /*1ce0*/  UTMALDG.3D [UR8], [UR6], desc[UR24] ;  /* 0x00001808060075b4 */ /* 0x0003e40008011000 */
[----:B-1----:R-:W-:Y:S01]  /*1cf0*/  UMOV UR7, UR21 ;  /* 0x0000001500077c82 */ /* 0x002fe20008000000 */
[----:B------:R-:W-:Y:S05]  /*1d00*/  BRA.U UP0, `(.L_x_31) ;  /* 0xfffffffd00347547 */ /* 0x000fea000b83ffff */
.L_x_25:
[----:B------:R-:W-:Y:S01]  /*1d10*/  ULEA UR4, UR15, UR13, 0x3 ;  /* 0x0000000d0f047291 */ /* 0x000fe2000f8e18ff */
[----:B-1-3--:R-:W-:Y:S01]  /*1d20*/  SHF.L.U32 R0, R12, 0x1f, RZ ;  /* 0x0000001f0c007819 */ /* 0x00afe200000006ff */
[----:B------:R-:W-:Y:S01]  /*1d30*/  @!P1 SYNCS.ARRIVE.TRANS64.A1T0 RZ, [UR13+0x88], RZ ;  /* 0x000088ffffff99a7 */ /* 0x000fe2000810000d */
[----:B------:R-:W-:-:S06]  /*1d40*/  UISETP.GT.AND UP0, UPT, UR44, UR43, UPT ;  /* 0x0000002b2c00728c */ /* 0x000fcc000bf04270 */
[----:B--2-4-:R1:W2:Y:S03]  /*1d50*/  SYNCS.PHASECHK.TRANS64.TRYWAIT P0, [UR4+0x20], R0 ;  /* 0x00002000ff0075a7 */ /* 0x0142a60008001104 */
[----:B------:R-:W-:Y:S05]  /*1d60*/  BRA.U !UP0, `(.L_x_32) ;  /* 0x0000000108dc7547 */ /* 0x000fea000b800000 */
[----:B------:R-:W-:Y:S02]  /*1d70*/  UIADD3 UR14, UPT, UPT, UR45, UR7, URZ ;  /* 0x000000072d0e7290 */ /* 0x000fe4000fffe0ff */
[----:B------:R-:W-:Y:S01]  /*1d80*/  UIADD3 UR10, UPT, UPT, UR18, 0x40, URZ ;  /* 0x00000040120a7890 */ /* 0x000fe2000fffe0ff */
[----:B------:R-:W-:-:S11]  /*1d90*/  UMOV UR4, UR15 ;  /* 0x0000000f00047c82 */ /* 0x000fd60008000000 */
.L_x_38:
[----:B------:R-:W-:Y:S01]  /*1da0*/  ULEA UR25, UR4, UR13, 0x3 ;  /* 0x0000000d04197291 */ /* 0x000fe2000f8e18ff */
[----:B--2---:R-:W-:Y:S01]  /*1db0*/  @!P3 MOV R2, 0x8000 ;  /* 0x000080000002b802 */ /* 0x004fe20000000f00 */
[----:B--2-4-:R-:W-:Y:S10]  /*1dc0*/  @P0 BRA `(.L_x_33) ;  /* 0x00000000000c0947 */ /* 0x014ff40003800000 */
[----:B------:R-:W-:-:S04]  /*1dd0*/  SHF.L.U32 R3, R12, 0x1f, RZ ;  /* 0x0000001f0c037819 */ /* 0x000fc800000006ff */
[----:B------:R-:W2:Y:S02]  /*1de0*/  SYNCS.PHASECHK.TRANS64.TRYWAIT P0, [UR25+0x20], R3 ;  /* 0x00002003ff0075a7 */ /* 0x000ea40008001119 */
[----:B--2---:R-:W-:Y:S05]  /*1df0*/  @!P0 BRA `(.L_x_34) ;  /* 0x0000007400dc8947 */ /* 0x004fea0003800000 */
.L_x_33:
[----:B------:R2:W-:Y:S01]  /*1e00*/  @!P3 SYNCS.ARRIVE.TRANS64 RZ, [UR25], R2 ;  /* 0x00000002ffffb9a7 */ /* 0x0005e20008000019 */
[----:B------:R-:W-:-:S04]  /*1e10*/  ULOP3.LUT UR5, UR30, 0x2, URZ, 0xfc, !UPT ;  /* 0x000000021e057892 */ /* 0x000fc8000f8efcff */
[----:B------:R-:W-:-:S09]  /*1e20*/  UISETP.NE.AND UP0, UPT, UR5, 0x2, UPT ;  /* 0x000000020500788c */ /* 0x000fd2000bf05270 */
[----:B------:R-:W-:Y:S05]  /*1e30*/  BRA.U UP0, `(.L_x_35) ;  /* 0x0000000100047547 */ /* 0x000fea000b800000 */
[----:B------:R-:W-:Y:S05]  /*1e40*/  BPT.TRAP 0x1 ;  /* 0x000000040000795c */ /* 0x000fea0000300000 */
.L_x_35:
[----:B------:R-:W-:Y:S04]  /*1e50*/  BSSY.RECONVERGENT B0, `(.L_x_36) ;  /* 0x0000003000007945 */ /* 0x000fe80003800200 */
[----:B------:R-:W-:Y:S05]  /*1e60*/  @P2 BRA `(.L_x_37) ;  /* 0x0000000000042947 */ /* 0x000fea0003800000 */
[----:B------:R-:W-:Y:S05]  /*1e70*/  BPT.TRAP 0x1 ;  /* 0x000000040000795c */ /* 0x000fea0000300000 */
.L_x_37:
[----:B------:R-:W-:Y:S05]  /*1e80*/  BSYNC.RECONVERGENT B0 ;  /* 0x0000000000007941 */ /* 0x000fea0003800200 */
.L_x_36:
[----:B------:R-:W-:Y:S02]  /*1e90*/  UIADD3 UR5, UPT, UPT, UR4, 0x1, URZ ;  /* 0x0000000104057890 */ /* 0x000fe4000fffe0ff */
[----:B------:R-:W-:Y:S02]  /*1ea0*/  USHF.L.U32 UR26, UR7, 0x6, URZ ;  /* 0x00000006071a7899 */ /* 0x000fe400080006ff */
[----:B------:R-:W-:Y:S02]  /*1eb0*/  UISETP.NE.AND UP0, UPT, UR5, 0x4, UPT ;  /* 0x000000040500788c */ /* 0x000fe4000bf05270 */
[----:B------:R-:W-:Y:S02]  /*1ec0*/  UIADD3 UR7, UPT, UPT, UR7, 0x1, URZ ;  /* 0x0000000107077890 */ /* 0x000fe4000fffe0ff */
[----:B------:R-:W-:Y:S02]  /*1ed0*/  USEL UR6, URZ, 0x1, UP0 ;  /* 0x00000001ff067887 */ /* 0x000fe40008000000 */
[----:B------:R-:W-:-:S02]  /*1ee0*/  USEL UR15, UR5, URZ, UP0 ;  /* 0x000000ff050f7287 */ /* 0x000fc40008000000 */
[----:B------:R-:W-:Y:S02]  /*1ef0*/  UIADD3 UR22, UP1, UPT, UR38, 0x80, URZ ;  /* 0x0000008026167890 */ /* 0x000fe4000ff3e0ff */
[----:B------:R-:W-:Y:S01]  /*1f00*/  ULEA UR5, UR15, UR13, 0x3 ;  /* 0x0000000d0f057291 */ /* 0x000fe2000f8e18ff */
[----:B------:R-:W-:Y:S01]  /*1f10*/  LOP3.LUT R12, R12, UR6, RZ, 0x3c, !PT ;  /* 0x000000060c0c7c12 */ /* 0x000fe2000f8e3cff */
[----:B------:R-:W-:Y:S01]  /*1f20*/  UIADD3.X UR23, UPT, UPT, URZ, UR39, URZ, UP1, !UPT ;  /* 0x00000027ff177290 */ /* 0x000fe20008ffe4ff */
[----:B------:R-:W-:Y:S02]  /*1f30*/  UMOV UR6, 0x30000 ;  /* 0x0003000000067882 */ /* 0x000fe40000000000 */
[----:B-1----:R-:W-:Y:S01]  /*1f40*/  SHF.L.U32 R0, R12, 0x1f, RZ ;  /* 0x0000001f0c007819 */ /* 0x002fe200000006ff */
[----:B------:R-:W-:Y:S01]  /*1f50*/  UMOV UR32, 0x0 ;  /* 0x0000000000207882 */ /* 0x000fe20000000000 */
[----:B------:R-:W-:Y:S01]  /*1f60*/  UMOV UR33, 0x10000000 ;  /* 0x1000000000217882 */ /* 0x000fe20000000000 */
[----:B------:R-:W-:Y:S01]  /*1f70*/  UMOV UR27, UR35 ;  /* 0x00000023001b7c82 */ /* 0x000fe20008000000 */
[----:B------:R3:W4:Y:S01]  /*1f80*/  SYNCS.PHASECHK.TRANS64.TRYWAIT P0, [UR5+0x20], R0 ;  /* 0x00002000ff0075a7 */ /* 0x0007220008001105 */
[----:B------:R-:W-:-:S02]  /*1f90*/  USHF.L.U32 UR5, UR4, 0xe, URZ ;  /* 0x0000000e04057899 */ /* 0x000fc400080006ff */
[----:B------:R-:W-:Y:S02]  /*1fa0*/  UIADD3 UR4, UP0, UPT, UR38, 0x180, URZ ;  /* 0x0000018026047890 */ /* 0x000fe4000ff1e0ff */
[----:B------:R-:W-:Y:S02]  /*1fb0*/  ULEA UR24, UR29, UR5, 0x1 ;  /* 0x000000051d187291 */ /* 0x000fe4000f8e08ff */
[----:B------:R-:W-:Y:S02]  /*1fc0*/  UIADD3 UR5, UPT, UPT, UR13, UR5, URZ ;  /* 0x000000050d057290 */ /* 0x000fe4000fffe0ff */
[----:B------:R-:W-:Y:S02]  /*1fd0*/  UIADD3 UR24, UPT, UPT, UR13, 0x8400, UR24 ;  /* 0x000084000d187890 */ /* 0x000fe4000fffe018 */
[----:B------:R-:W-:Y:S02]  /*1fe0*/  UIADD3 UR16, UPT, UPT, UR5, 0x18400, URZ ;  /* 0x0001840005107890 */ /* 0x000fe4000fffe0ff */
[----:B------:R-:W-:-:S02]  /*1ff0*/  UIADD3 UR8, UPT, UPT, UR5, 0x1a400, URZ ;  /* 0x0001a40005087890 */ /* 0x000fc4000fffe0ff */
[----:B------:R-:W-:Y:S02]  /*2000*/  UIADD3.X UR5, UPT, UPT, URZ, UR39, URZ, UP0, !UPT ;  /* 0x00000027ff057290 */ /* 0x000fe400087fe4ff */
[----:B------:R-:W-:Y:S01]  /*2010*/  UISETP.NE.AND UP0, UPT, UR7, UR14, UPT ;  /* 0x0000000e0700728c */ /* 0x000fe2000bf05270 */
        /* <DEDUP_REMOVED lines=11> */
[----:B---3--:R-:W-:Y:S05]  /*20d0*/  BRA.U UP0, `(.L_x_38) ;  /* 0xfffffffd00307547 */ /* 0x008fea000b83ffff */
.L_x_32:
[C---:B------:R-:W-:Y:S01]  /*20e0*/  LEA R3, R11.reuse, UR13, 0x3 ;  /* 0x0000000d0b037c11 */ /* 0x040fe2000f8e18ff */
[----:B------:R-:W-:Y:S01]  /*20f0*/  NOP ;  /* 0x0000000000007918 */ /* 0x000fe20000000000 */
[----:B-1----:R-:W-:Y:S02]  /*2100*/  SHF.L.U32 R0, R10, 0x1f, RZ ;  /* 0x0000001f0a007819 */ /* 0x002fe400000006ff */
[----:B------:R-:W-:Y:S02]  /*2110*/  LEA R5, R11, UR13, 0x4 ;  /* 0x0000000d0b057c11 */ /* 0x000fe4000f8e20ff */
[----:B--2-4-:R-:W1:Y:S02]  /*2120*/  SYNCS.PHASECHK.TRANS64.TRYWAIT P0, [R3+URZ+0x90], R0 ;  /* 0x00009000030075a7 */ /* 0x014e6400080011ff */
[----:B-1----:R-:W-:Y:S05]  /*2130*/  @!P0 BRA `(.L_x_39) ;  /* 0x0000007400248947 */ /* 0x002fea0003800000 */
.L_x_141:
[----:B------:R-:W2:Y:S01]  /*2140*/  LDS.128 R4, [R5+0x120] ;  /* 0x0001200005047984 */ /* 0x000ea20000000c00 */
[----:B------:R-:W-:Y:S01]  /*2150*/  UISETP.GE.AND UP0, UPT, UR42, 0x1, UPT ;  /* 0x000000012a00788c */ /* 0x000fe2000bf06270 */
[----:B------:R-:W-:Y:S01]  /*2160*/  @!PT LDS RZ, [RZ] ;  /* 0x00000000fffff984 */ /* 0x000fe20000000800 */
[----:B------:R-:W-:Y:S01]  /*2170*/  @!PT LDS RZ, [RZ] ;  /* 0x00000000fffff984 */ /* 0x000fe20000000800 */
[----:B------:R-:W-:Y:S01]  /*2180*/  @!PT LDS RZ, [RZ] ;  /* 0x00000000fffff984 */ /* 0x000fe20000000800 */
[----:B------:R-:W-:Y:S01]  /*2190*/  @!PT LDS RZ, [RZ] ;  /* 0x00000000fffff984 */ /* 0x000fe20000000800 */
[----:B------:R3:W-:Y:S06]  /*21a0*/  MEMBAR.ALL.CTA ;  /* 0x0000000000007992 */ /* 0x0007ec0000008000 */
[----:B---3--:R-:W3:Y:S01]  /*21b0*/  FENCE.VIEW.ASYNC.S ;  /* 0x00000000000073c6 */ /* 0x008ee20000000000 */
[----:B--2---:R-:W-:-:S13]  /*21c0*/  LOP3.LUT P0, RZ, R6, 0x1, RZ, 0xc0, !PT ;  /* 0x0000000106ff7812 */ /* 0x004fda000780c0ff */
[----:B---3--:R-:W-:Y:S01]  /*21d0*/  VOTEU.ANY UP1, P0 ;  /* 0x0000000000ff7886 */ /* 0x008fe20000020100 */
[----:B------:R-:W-:-:S13]  /*21e0*/  PLOP3.LUT P0, PT, PT, PT, UP1, 0x80, 0x8 ;  /* 0x000000000008781c */ /* 0x000fda0003f0f018 */
[----:B-1----:R-:W-:Y:S02]  /*21f0*/  @P0 LOP3.LUT R0, R5, 0xffff, RZ, 0xc0, !PT ;  /* 0x0000ffff05000812 */ /* 0x002fe400078ec0ff */
[----:B------:R-:W-:Y:S02]  /*2200*/  @P0 MOV R2, R4 ;  /* 0x0000000400020202 */ /* 0x000fe40000000f00 */
[----:B------:R-:W-:Y:S01]  /*2210*/  @P0 R2UR UR5, R0 ;  /* 0x00000000000502ca */ /* 0x000fe200000e0000 */
[----:B------:R-:W-:Y:S01]  /*2220*/  VIADD R0, R3, 0xa0 ;  /* 0x000000a003007836 */ /* 0x000fe20000000000 */
[----:B------:R-:W-:Y:S02]  /*2230*/  @P0 SHF.R.U32.HI R4, RZ, 0x10, R5 ;  /* 0x00000010ff040819 */ /* 0x000fe40000011605 */
[----:B------:R-:W-:Y:S02]  /*2240*/  @P0 R2UR UR6, R2 ;  /* 0x00000000020602ca */ /* 0x000fe400000e0000 */
[----:B------:R-:W-:-:S02]  /*2250*/  PRMT R0, RZ, 0x654, R0 ;  /* 0x00000654ff007816 */ /* 0x000fc40000000000 */
[----:B------:R-:W-:Y:S02]  /*2260*/  @P0 R2UR UR4, R4 ;  /* 0x00000000040402ca */ /* 0x000fe400000e0000 */
[----:B------:R1:W-:Y:S03]  /*2270*/  SYNCS.ARRIVE.TRANS64.RED.A1T0 RZ, [R0+URZ], RZ ;  /* 0x000000ff00ff79a7 */ /* 0x0003e600081004ff */
[----:B------:R-:W-:-:S04]  /*2280*/  @UP1 UMOV UR31, UR5 ;  /* 0x00000005001f1c82 */ /* 0x000fc80008000000 */
[----:B------:R-:W-:-:S04]  /*2290*/  @UP1 UMOV UR37, UR6 ;  /* 0x0000000600251c82 */ /* 0x000fc80008000000 */
[----:B------:R-:W-:Y:S01]  /*22a0*/  @UP1 UMOV UR36, UR4 ;  /* 0x0000000400241c82 */ /* 0x000fe20008000000 */
[----:B------:R-:W-:Y:S05]  /*22b0*/  BRA.U !UP0, `(.L_x_40) ;  /* 0x0000000108d47547 */ /* 0x000fea000b800000 */
[----:B------:R-:W2:Y:S01]  /*22c0*/  LDCU.128 UR16, c[0x0][0xb10] ;  /* 0x00016200ff1077ac */ /* 0x000ea20008000c00 */
[----:B------:R-:W3:Y:S01]  /*22d0*/  LDCU UR12, c[0x0][0xb20] ;  /* 0x00016400ff0c77ac */ /* 0x000ee20008000800 */
[----:B------:R-:W4:Y:S01]  /*22e0*/  LDCU UR14, c[0x0][0xb0c] ;  /* 0x00016180ff0e77ac */ /* 0x000f220008000800 */
[----:B------:R-:W1:Y:S01]  /*22f0*/  LDCU.64 UR8, c[0x0][0xb28] ;  /* 0x00016500ff0877ac */ /* 0x000e620008000a00 */
[----:B------:R-:W-:Y:S02]  /*2300*/  UISETP.NE.AND UP3, UPT, UR42, 0x1, UPT ;  /* 0x000000012a00788c */ /* 0x000fe4000bf65270 */
[----:B--2---:R-:W-:Y:S02]  /*2310*/  UIMAD.WIDE.U32 UR6, UR40, UR19, URZ ;  /* 0x00000013280672a5 */ /* 0x004fe4000f8e00ff */
[----:B------:R-:W-:Y:S02]  /*2320*/  UIMAD.WIDE.U32 UR4, UR41, UR16, URZ ;  /* 0x00000010290472a5 */ /* 0x000fe4000f8e00ff */
[----:B------:R-:W-:-:S02]  /*2330*/  UISETP.NE.AND UP0, UPT, UR18, 0x1, UPT ;  /* 0x000000011200788c */ /* 0x000fc4000bf05270 */
[----:B------:R-:W-:Y:S01]  /*2340*/  UIMAD.WIDE.U32 UR24, UR31, UR19, URZ ;  /* 0x000000131f1872a5 */ /* 0x000fe2000f8e00ff */
[----:B------:R-:W-:Y:S02]  /*2350*/  UMOV UR6, UR7 ;  /* 0x0000000700067c82 */ /* 0x000fe40008000000 */
[----:B------:R-:W-:Y:S01]  /*2360*/  UMOV UR4, UR5 ;  /* 0x0000000500047c82 */ /* 0x000fe20008000000 */
[----:B---3--:R-:W-:Y:S02]  /*2370*/  USHF.R.U32.HI UR6, URZ, UR12, UR6 ;  /* 0x0000000cff067299 */ /* 0x008fe40008011606 */
[----:B----4-:R-:W-:Y:S02]  /*2380*/  UISETP.NE.AND UP2, UPT, UR14, 0x1, UPT ;  /* 0x000000010e00788c */ /* 0x010fe4000bf45270 */
[----:B------:R-:W-:Y:S02]  /*2390*/  USHF.R.U32.HI UR4, URZ, UR17, UR4 ;  /* 0x00000011ff047299 */ /* 0x000fe40008011604 */
[----:B------:R-:W-:-:S02]  /*23a0*/  USEL UR5, UR40, UR6, !UP0 ;  /* 0x0000000628057287 */ /* 0x000fc4000c000000 */
[----:B------:R-:W-:Y:S02]  /*23b0*/  USEL UR6, UR41, UR4, !UP2 ;  /* 0x0000000429067287 */ /* 0x000fe4000d000000 */
[----:B-1----:R-:W-:Y:S01]  /*23c0*/  UIMAD.WIDE.U32 UR10, UR5, UR8, URZ ;  /* 0x00000008050a72a5 */ /* 0x002fe2000f8e00ff */
[----:B------:R-:W-:Y:S01]  /*23d0*/  UMOV UR4, UR25 ;  /* 0x0000001900047c82 */ /* 0x000fe20008000000 */
[----:B------:R-:W-:Y:S02]  /*23e0*/  UIMAD.WIDE.U32 UR22, UR37, UR16, URZ ;  /* 0x00000010251672a5 */ /* 0x000fe4000f8e00ff */
[----:B------:R-:W-:-:S03]  /*23f0*/  UIMAD.WIDE.U32 UR24, UR6, UR8, URZ ;  /* 0x00000008061872a5 */ /* 0x000fc6000f8e00ff */
[----:B------:R-:W-:Y:S01]  /*2400*/  UMOV UR10, UR11 ;  /* 0x0000000b000a7c82 */ /* 0x000fe20008000000 */
[----:B------:R-:W-:Y:S02]  /*2410*/  USHF.R.U32.HI UR4, URZ, UR12, UR4 ;  /* 0x0000000cff047299 */ /* 0x000fe40008011604 */
[----:B------:R-:W-:Y:S01]  /*2420*/  @UP3 USHF.R.U32.HI UR5, URZ, UR9, UR10 ;  /* 0x00000009ff053299 */ /* 0x000fe2000801160a */
[----:B------:R-:W-:Y:S01]  /*2430*/  UMOV UR22, UR23 ;  /* 0x0000001700167c82 */ /* 0x000fe20008000000 */
[----:B------:R-:W-:Y:S01]  /*2440*/  UMOV UR24, UR25 ;  /* 0x0000001900187c82 */ /* 0x000fe20008000000 */
[----:B------:R-:W-:Y:S02]  /*2450*/  USHF.R.U32.HI UR17, URZ, UR17, UR22 ;  /* 0x00000011ff117299 */ /* 0x000fe40008011616 */
[----:B------:R-:W-:Y:S02]  /*2460*/  USEL UR4, UR31, UR4, !UP0 ;  /* 0x000000041f047287 */ /* 0x000fe4000c000000 */
[----:B------:R-:W-:-:S02]  /*2470*/  @UP3 USHF.R.U32.HI UR6, URZ, UR9, UR24 ;  /* 0x00000009ff063299 */ /* 0x000fc40008011618 */
[----:B------:R-:W-:Y:S02]  /*2480*/  UIMAD UR7, UR42, UR5, URZ ;  /* 0x000000052a0772a4 */ /* 0x000fe4000f8e02ff */
[----:B------:R-:W-:Y:S02]  /*2490*/  USEL UR5, UR37, UR17, !UP2 ;  /* 0x0000001125057287 */ /* 0x000fe4000d000000 */
[----:B------:R-:W-:Y:S02]  /*24a0*/  UIMAD UR10, UR42, UR6, URZ ;  /* 0x000000062a0a72a4 */ /* 0x000fe4000f8e02ff */
[----:B------:R-:W-:Y:S02]  /*24b0*/  UISETP.GE.AND UP0, UPT, UR4, UR7, UPT ;  /* 0x000000070400728c */ /* 0x000fe4000bf06270 */
[----:B------:R-:W-:Y:S02]  /*24c0*/  UIMAD.WIDE.U32 UR16, UR4, UR8, URZ ;  /* 0x00000008041072a5 */ /* 0x000fe4000f8e00ff */
[----:B------:R-:W-:-:S02]  /*24d0*/  UISETP.GE.OR UP0, UPT, UR5, UR10, UP0 ;  /* 0x0000000a0500728c */ /* 0x000fc40008706670 */
        /* <DEDUP_REMOVED lines=19> */
.L_x_40:
[----:B------:R-:W2:Y:S02]  /*2610*/  LDCU UR4, c[0x0][0xb30] ;  /* 0x00016600ff0477ac */ /* 0x000ea40008000800 */
[----:B--2---:R-:W-:-:S09]  /*2620*/  UISETP.NE.AND UP0, UPT, UR4, 0x1, UPT ;  /* 0x000000010400788c */ /* 0x004fd2000bf05270 */
[----:B------:R-:W-:Y:S05]  /*2630*/  BRA.U UP0, `(.L_x_41) ;  /* 0x0000000100447547 */ /* 0x000fea000b800000 */
[----:B------:R-:W2:Y:S01]  /*2640*/  LDCU.128 UR8, c[0x0][0xb10] ;  /* 0x00016200ff0877ac */ /* 0x000ea20008000c00 */
[----:B------:R-:W3:Y:S01]  /*2650*/  LDCU UR12, c[0x0][0xb0c] ;  /* 0x00016180ff0c77ac */ /* 0x000ee20008000800 */
[----:B------:R-:W4:Y:S01]  /*2660*/  LDCU UR14, c[0x0][0xb20] ;  /* 0x00016400ff0e77ac */ /* 0x000f220008000800 */
[----:B--2---:R-:W-:Y:S02]  /*2670*/  UIMAD.WIDE.U32 UR6, UR37, UR8, URZ ;  /* 0x00000008250672a5 */ /* 0x004fe4000f8e00ff */
[----:B------:R-:W-:Y:S02]  /*2680*/  UIMAD.WIDE.U32 UR4, UR31, UR11, URZ ;  /* 0x0000000b1f0472a5 */ /* 0x000fe4000f8e00ff */
[----:B---3--:R-:W-:Y:S02]  /*2690*/  UISETP.NE.AND UP2, UPT, UR12, 0x1, UPT ;  /* 0x000000010c00788c */ /* 0x008fe4000bf45270 */
[----:B------:R-:W-:Y:S01]  /*26a0*/  UISETP.NE.AND UP0, UPT, UR10, 0x1, UPT ;  /* 0x000000010a00788c */ /* 0x000fe2000bf05270 */
[----:B------:R-:W-:-:S02]  /*26b0*/  UMOV UR6, UR7 ;  /* 0x0000000700067c82 */ /* 0x000fc40008000000 */
[----:B------:R-:W-:Y:S01]  /*26c0*/  UMOV UR4, UR5 ;  /* 0x0000000500047c82 */ /* 0x000fe20008000000 */
[----:B------:R-:W-:Y:S02]  /*26d0*/  USHF.R.U32.HI UR9, URZ, UR9, UR6 ;  /* 0x00000009ff097299 */ /* 0x000fe40008011606 */
[----:B----4-:R-:W-:Y:S02]  /*26e0*/  USHF.R.U32.HI UR4, URZ, UR14, UR4 ;  /* 0x0000000eff047299 */ /* 0x010fe40008011604 */
[----:B------:R-:W-:Y:S02]  /*26f0*/  USEL UR5, UR37, UR9, !UP2 ;  /* 0x0000000925057287 */ /* 0x000fe4000d000000 */
[----:B------:R-:W-:-:S04]  /*2700*/  USEL UR4, UR31, UR4, !UP0 ;  /* 0x000000041f047287 */ /* 0x000fc8000c000000 */
[----:B------:R-:W-:Y:S02]  /*2710*/  UIADD3 UR6, UPT, UPT, UR5, -UR4, URZ ;  /* 0x8000000405067290 */ /* 0x000fe4000fffe0ff */
[----:B------:R-:W-:Y:S02]  /*2720*/  UIADD3 UR4, UPT, UPT, -UR5, UR4, URZ ;  /* 0x0000000405047290 */ /* 0x000fe4000fffe1ff */
[----:B------:R-:W-:Y:S02]  /*2730*/  UIMAD UR31, UR6, UR10, UR31 ;  /* 0x0000000a061f72a4 */ /* 0x000fe4000f8e021f */
[----:B------:R-:W-:-:S12]  /*2740*/  UIMAD UR37, UR4, UR12, UR37 ;  /* 0x0000000c042572a4 */ /* 0x000fd8000f8e0225 */
.L_x_41:
[----:B------:R-:W-:Y:S01]  /*2750*/  VIADD R11, R11, 0x1 ;  /* 0x000000010b0b7836 */ /* 0x000fe20000000000 */
[----:B------:R-:W-:Y:S01]  /*2760*/  R2UR UR4, R82 ;  /* 0x00000000520472ca */ /* 0x000fe200000e0000 */
[----:B------:R-:W-:Y:S01]  /*2770*/  UIADD3 UR20, UPT, UPT, UR31, UR63, URZ ;  /* 0x0000003f1f147290 */ /* 0x000fe2000fffe0ff */
[----:B------:R-:W-:Y:S02]  /*2780*/  PLOP3.LUT P1, PT, PT, PT, PT, 0x80, 0x8 ;  /* 0x000000000008781c */ /* 0x000fe40003f2f070 */
[----:B------:R-:W-:-:S04]  /*2790*/  ISETP.NE.AND P0, PT, R11, 0x2, PT ;  /* 0x000000020b00780c */ /* 0x000fc80003f05270 */
[----:B------:R-:W-:Y:S02]  /*27a0*/  SEL R3, RZ, 0x1, P0 ;  /* 0x00000001ff037807 */ /* 0x000fe40000000000 */
[----:B------:R-:W-:Y:S02]  /*27b0*/  SEL R11, R11, RZ, P0 ;  /* 0x000000ff0b0b7207 */ /* 0x000fe40000000000 */
[----:B------:R-:W-:Y:S01]  /*27c0*/  LOP3.LUT R10, R10, R3, RZ, 0x3c, !PT ;  /* 0x000000030a0a7212 */ /* 0x000fe200078e3cff */
[----:B------:R-:W-:Y:S01]  /*27d0*/  UIADD3 UR16, UPT, UPT, UR37, UR4, URZ ;  /* 0x0000000425107290 */ /* 0x000fe2000fffe0ff */
[----:B------:R-:W-:Y:S11]  /*27e0*/  BRA.U UP1, `(.L_x_42) ;  /* 0xfffffff101087547 */ /* 0x000ff6000b83ffff */
[----:B------:R-:W-:Y:S01]  /*27f0*/  UIADD3 UR13, UPT, UPT, UR13, 0x20, URZ ;  /* 0x000000200d0d7890 */ /* 0x000fe2000fffe0ff */
[----:B------:R-:W-:-:S03]  /*2800*/  SHF.L.U32 R3, R12, 0x1f, RZ ;  /* 0x0000001f0c037819 */ /* 0x000fc600000006ff */
[----:B------:R-:W-:-:S09]  /*2810*/  ULEA UR4, UR15, UR13, 0x3 ;  /* 0x0000000d0f047291 */ /* 0x000fd2000f8e18ff */
[----:B------:R-:W2:Y:S02]  /*2820*/  SYNCS.PHASECHK.TRANS64.TRYWAIT P0, [UR4], R3 ;  /* 0x00000003ff0075a7 */ /* 0x000ea40008001104 */
[----:B--2---:R-:W-:Y:S05]  /*2830*/  @!P0 BRA `(.L_x_43) ;  /* 0x0000006c00788947 */ /* 0x004fea0003800000 */
.L_x_143:
[----:B------:R-:W-:-:S04]  /*2840*/  UIADD3 UR4, UPT, UPT, UR15, 0x1, URZ ;  /* 0x000000010f047890 */ /* 0x000fc8000fffe0ff */
[----:B------:R-:W-:-:S04]  /*2850*/  UISETP.NE.AND UP0, UPT, UR4, 0x4, UPT ;  /* 0x000000040400788c */ /* 0x000fc8000bf05270 */
[----:B------:R-:W-:Y:S02]  /*2860*/  USEL UR6, URZ, 0x1, UP0 ;  /* 0x00000001ff067887 */ /* 0x000fe40008000000 */
[----:B------:R-:W-:-:S04]  /*2870*/  USEL UR4, UR4, URZ, UP0 ;  /* 0x000000ff04047287 */ /* 0x000fc80008000000 */
[----:B------:R-:W-:Y:S01]  /*2880*/  ULEA UR5, UR4, UR13, 0x3 ;  /* 0x0000000d04057291 */ /* 0x000fe2000f8e18ff */
[----:B------:R-:W-:-:S04]  /*2890*/  LOP3.LUT R2, R12, UR6, RZ, 0x3c, !PT ;  /* 0x000000060c027c12 */ /* 0x000fc8000f8e3cff */
[----:B-1----:R-:W-:-:S04]  /*28a0*/  SHF.L.U32 R3, R2, 0x1f, RZ ;  /* 0x0000001f02037819 */ /* 0x002fc800000006ff */
[----:B------:R-:W1:Y:S02]  /*28b0*/  SYNCS.PHASECHK.TRANS64.TRYWAIT P0, [UR5], R3 ;  /* 0x00000003ff0075a7 */ /* 0x000e640008001105 */
[----:B-1----:R-:W-:Y:S05]  /*28c0*/  @!P0 BRA `(.L_x_44) ;  /* 0x0000006c006c8947 */ /* 0x002fea0003800000 */
.L_x_145:
        /* <DEDUP_REMOVED lines=9> */
.L_x_147:
[----:B------:R-:W-:-:S04]  /*2960*/  UIADD3 UR4, UPT, UPT, UR4, 0x1, URZ ;  /* 0x0000000104047890 */ /* 0x000fc8000fffe0ff */
[----:B------:R-:W-:-:S04]  /*2970*/  UISETP.NE.AND UP0, UPT, UR4, 0x4, UPT ;  /* 0x000000040400788c */ /* 0x000fc8000bf05270 */
[----:B------:R-:W-:Y:S02]  /*2980*/  USEL UR5, URZ, 0x1, UP0 ;  /* 0x00000001ff057887 */ /* 0x000fe40008000000 */
[----:B------:R-:W-:-:S04]  /*2990*/  USEL UR4, UR4, URZ, UP0 ;  /* 0x000000ff04047287 */ /* 0x000fc80008000000 */
[----:B------:R-:W-:Y:S01]  /*29a0*/  ULEA UR4, UR4, UR13, 0x3 ;  /* 0x0000000d04047291 */ /* 0x000fe2000f8e18ff */
[----:B-1----:R-:W-:-:S04]  /*29b0*/  LOP3.LUT R3, R2, UR5, RZ, 0x3c, !PT ;  /* 0x0000000502037c12 */ /* 0x002fc8000f8e3cff */
[----:B------:R-:W-:Y:S01]  /*29c0*/  SHF.L.U32 R3, R3, 0x1f, RZ ;  /* 0x0000001f03037819 */ /* 0x000fe200000006ff */
[----:B------:R-:W-:-:S07]  /*29d0*/  IMAD.U32 R0, RZ, RZ, UR4 ;  /* 0x00000004ff007e24 */ /* 0x000fce000f8e00ff */
.L_x_46:
[----:B-1----:R1:W2:Y:S02]  /*29e0*/  SYNCS.PHASECHK.TRANS64.TRYWAIT P0, [R0+URZ], R3 ;  /* 0x00000003000075a7 */ /* 0x0022a400080011ff */
[----:B--2---:R-:W-:Y:S05]  /*29f0*/  @!P0 NANOSLEEP.SYNCS 0x989680 ;  /* 0x009896800000895d */ /* 0x004fea0003900000 */
[----:B------:R-:W2:Y:S02]  /*2a00*/  @!P0 SYNCS.PHASECHK.TRANS64 P0, [R0+URZ], R3 ;  /* 0x00000003000085a7 */ /* 0x000ea400080010ff */
[----:B--2---:R-:W-:Y:S05]  /*2a10*/  @P0 EXIT ;  /* 0x000000000000094d */ /* 0x004fea0003800000 */
[----:B------:R-:W-:Y:S05]  /*2a20*/  BRA `(.L_x_46) ;  /* 0xfffffffc00ec7947 */ /* 0x000fea000383ffff */
.L_x_22:
[----:B------:R-:W-:-:S04]  /*2a30*/  UISETP.NE.AND UP0, UPT, UR47, URZ, UPT ;  /* 0x000000ff2f00728c */ /* 0x000fc8000bf05270 */
[----:B------:R-:W-:-:S09]  /*2a40*/  UISETP.NE.OR UP0, UPT, UR17, 0x1, UP0 ;  /* 0x000000011100788c */ /* 0x000fd20008705670 */
[----:B------:R-:W-:Y:S05]  /*2a50*/  BRA.U UP0, `(.L_x_47) ;  /* 0x0000000500487547 */ /* 0x000fea000b800000 */
[----:B------:R-:W-:Y:S01]  /*2a60*/  ISETP.GE.U32.AND P2, PT, R0, 0x2, PT ;  /* 0x000000020000780c */ /* 0x000fe20003f46070 */
[----:B------:R-:W-:Y:S01]  /*2a70*/  IMAD.MOV.U32 R12, RZ, RZ, 0x1 ;  /* 0x00000001ff0c7424 */ /* 0x000fe200078e00ff */
[----:B------:R-:W-:Y:S02]  /*2a80*/  CS2R R10, SRZ ;  /* 0x00000000000a7805 */ /* 0x000fe4000001ff00 */
[----:B------:R-:W-:Y:S01]  /*2a90*/  CS2R R8, SRZ ;  /* 0x0000000000087805 */ /* 0x000fe2000001ff00 */
[----:B------:R-:W-:Y:S01]  /*2aa0*/  UMOV UR6, 0x400 ;  /* 0x0000040000067882 */ /* 0x000fe20000000000 */
[----:B------:R-:W-:Y:S01]  /*2ab0*/  UMOV UR5, URZ ;  /* 0x000000ff00057c82 */ /* 0x000fe20008000000 */
[----:B------:R-:W-:-:S12]  /*2ac0*/  ULEA UR6, UR47, UR6, 0x18 ;  /* 0x000000062f067291 */ /* 0x000fd8000f8ec0ff */
.L_x_51:
[----:B------:R-:W-:Y:S02]  /*2ad0*/  LEA R2, R8, UR6, 0x3 ;  /* 0x0000000608027c11 */ /* 0x000fe4000f8e18ff */
[----:B------:R-:W-:-:S03]  /*2ae0*/  SHF.L.U32 R5, R9, 0x1f, RZ ;  /* 0x0000001f09057819 */ /* 0x000fc600000006ff */
[----:B------:R-:W-:Y:S01]  /*2af0*/  VIADD R4, R2, 0x100 ;  /* 0x0000010002047836 */ /* 0x000fe20000000000 */
[----:B------:R-:W1:Y:S02]  /*2b00*/  SYNCS.PHASECHK.TRANS64.TRYWAIT P0, [R2+URZ+0xf0], R5 ;  /* 0x0000f005020075a7 */ /* 0x000e6400080011ff */
[----:B-1----:R-:W-:Y:S05]  /*2b10*/  @!P0 BRA `(.L_x_48) ;  /* 0x0000006c00088947 */ /* 0x002fea0003800000 */
.L_x_148:
[----:B------:R-:W-:Y:S01]  /*2b20*/  ULEA UR4, UR5, UR6, 0x3 ;  /* 0x0000000605047291 */ /* 0x000fe2000f8e18ff */
[----:B------:R-:W-:Y:S02]  /*2b30*/  PRMT R4, RZ, 0x654, R4 ;  /* 0x00000654ff047816 */ /* 0x000fe40000000004 */
[----:B-1----:R-:W-:Y:S01]  /*2b40*/  SHF.L.U32 R5, R12, 0x1f, RZ ;  /* 0x0000001f0c057819 */ /* 0x002fe200000006ff */
[----:B------:R-:W-:Y:S01]  /*2b50*/  UIADD3 UR7, UPT, UPT, UR4, 0x90, URZ ;  /* 0x0000009004077890 */ /* 0x000fe2000fffe0ff */
[----:B------:R1:W-:Y:S05]  /*2b60*/  SYNCS.ARRIVE.TRANS64.RED.A1T0 RZ, [R4+URZ], RZ ;  /* 0x000000ff04ff79a7 */ /* 0x0003ea00081004ff */
[----:B------:R-:W-:Y:S01]  /*2b70*/  IMAD.U32 R7, RZ, RZ, UR7 ;  /* 0x00000007ff077e24 */ /* 0x000fe2000f8e00ff */
[----:B------:R-:W2:Y:S04]  /*2b80*/  SYNCS.PHASECHK.TRANS64.TRYWAIT P0, [UR4+0xa0], R5 ;  /* 0x0000a005ff0075a7 */ /* 0x000ea80008001104 */
[----:B------:R-:W-:Y:S01]  /*2b90*/  PRMT R6, R0, 0x654, R7 ;  /* 0x0000065400067816 */ /* 0x000fe20000000007 */
[----:B-1----:R-:W-:Y:S01]  /*2ba0*/  @!P2 IMAD.MOV.U32 R4, RZ, RZ, 0x10 ;  /* 0x00000010ff04a424 */ /* 0x002fe200078e00ff */
[----:B--2---:R-:W-:Y:S06]  /*2bb0*/  @!P0 BRA `(.L_x_49) ;  /* 0x0000006800f48947 */ /* 0x004fec0003800000 */
.L_x_150:
[----:B------:R-:W-:Y:S01]  /*2bc0*/  ULEA UR8, UR5, UR6, 0x4 ;  /* 0x0000000605087291 */ /* 0x000fe2000f8e20ff */
[----:B------:R-:W-:Y:S01]  /*2bd0*/  SEL R3, R6, R3, !P2 ;  /* 0x0000000306037207 */ /* 0x000fe20005000000 */
[----:B------:R-:W-:Y:S01]  /*2be0*/  UIADD3 UR9, UPT, UPT, UR4, 0x90, URZ ;  /* 0x0000009004097890 */ /* 0x000fe2000fffe0ff */
[----:B-1----:R-:W-:Y:S01]  /*2bf0*/  LEA R2, R11, UR6, 0x3 ;  /* 0x000000060b027c11 */ /* 0x002fe2000f8e18ff */
[----:B------:R-:W-:Y:S01]  /*2c00*/  UIADD3 UR8, UPT, UPT, UR8, 0x120, URZ ;  /* 0x0000012008087890 */ /* 0x000fe2000fffe0ff */
[----:B------:R-:W-:Y:S01]  /*2c10*/  SHF.L.U32 R5, R10, 0x1f, RZ ;  /* 0x0000001f0a057819 */ /* 0x000fe200000006ff */
[----:B------:R1:W-:Y:S01]  /*2c20*/  @!P2 SYNCS.ARRIVE.TRANS64.RED RZ, [R3+URZ], R4 ;  /* 0x0000000403ffa9a7 */ /* 0x0003e200080004ff */
[----:B------:R-:W-:Y:S01]  /*2c30*/  UIADD3 UR4, UPT, UPT, UR5, 0x1, URZ ;  /* 0x0000000105047890 */ /* 0x000fe2000fffe0ff */
[----:B------:R-:W-:-:S03]  /*2c40*/  VIADD R8, R8, 0x1 ;  /* 0x0000000108087836 */ /* 0x000fc60000000000 */
[----:B------:R-:W-:Y:S02]  /*2c50*/  UISETP.NE.AND UP0, UPT, UR4, 0x2, UPT ;  /* 0x000000020400788c */ /* 0x000fe4000bf05270 */
[----:B------:R-:W-:Y:S06]  /*2c60*/  UGETNEXTWORKID.BROADCAST [UR8], [UR9] ;  /* 0x00000000080073ca */ /* 0x000fec0008000100 */
[----:B------:R-:W-:Y:S01]  /*2c70*/  USEL UR7, URZ, 0x1, UP0 ;  /* 0x00000001ff077887 */ /* 0x000fe20008000000 */
[----:B------:R-:W-:Y:S01]  /*2c80*/  ISETP.NE.AND P0, PT, R8, 0x2, PT ;  /* 0x000000020800780c */ /* 0x000fe20003f05270 */
[----:B------:R-:W-:Y:S01]  /*2c90*/  USEL UR5, UR4, URZ, UP0 ;  /* 0x000000ff04057287 */ /* 0x000fe20008000000 */
[----:B------:R-:W2:Y:S03]  /*2ca0*/  SYNCS.PHASECHK.TRANS64.TRYWAIT P1, [R2+URZ+0x90], R5 ;  /* 0x00009005020075a7 */ /* 0x000ea600080211ff */
[----:B------:R-:W-:Y:S01]  /*2cb0*/  LOP3.LUT R12, R12, UR7, RZ, 0x3c, !PT ;  /* 0x000000070c0c7c12 */ /* 0x000fe2000f8e3cff */
[----:B-12---:R-:W-:Y:S07]  /*2cc0*/  @!P1 BRA `(.L_x_50) ;  /* 0x0000006800c89947 */ /* 0x006fee0003800000 */
.L_x_151:
[C---:B------:R-:W-:Y:S01]  /*2cd0*/  LEA R4, R11.reuse, UR6, 0x4 ;  /* 0x000000060b047c11 */ /* 0x040fe2000f8e20ff */
[----:B-1----:R-:W-:Y:S01]  /*2ce0*/  VIADD R2, R2, 0xa0 ;  /* 0x000000a002027836 */ /* 0x002fe20000000000 */
[----:B------:R-:W-:Y:S01]  /*2cf0*/  SEL R8, R8, RZ, P0 ;  /* 0x000000ff08087207 */ /* 0x000fe20000000000 */
[----:B------:R-:W-:-:S03]  /*2d00*/  VIADD R11, R11, 0x1 ;  /* 0x000000010b0b7836 */ /* 0x000fc60000000000 */
[----:B------:R-:W1:Y:S01]  /*2d10*/  LDS.128 R4, [R4+0x120] ;  /* 0x0001200004047984 */ /* 0x000e620000000c00 */
[----:B------:R-:W-:Y:S02]  /*2d20*/  PRMT R2, RZ, 0x654, R2 ;  /* 0x00000654ff027816 */ /* 0x000fe40000000002 */
[C---:B------:R-:W-:Y:S01]  /*2d30*/  ISETP.NE.AND P1, PT, R11.reuse, 0x2, PT ;  /* 0x000000020b00780c */ /* 0x040fe20003f25270 */
[----:B------:R-:W-:Y:S01]  /*2d40*/  @!PT LDS RZ, [RZ] ;  /* 0x00000000fffff984 */ /* 0x000fe20000000800 */
[----:B------:R-:W-:Y:S01]  /*2d50*/  @!PT LDS RZ, [RZ] ;  /* 0x00000000fffff984 */ /* 0x000fe20000000800 */
[----:B------:R-:W-:Y:S01]  /*2d60*/  @!PT LDS RZ, [RZ] ;  /* 0x00000000fffff984 */ /* 0x000fe20000000800 */
[----:B------:R-:W-:Y:S01]  /*2d70*/  @!PT LDS RZ, [RZ] ;  /* 0x00000000fffff984 */ /* 0x000fe20000000800 */
[----:B------:R2:W-:Y:S06]  /*2d80*/  MEMBAR.ALL.CTA ;  /* 0x0000000000007992 */ /* 0x0005ec0000008000 */
[----:B--2---:R-:W2:Y:S01]  /*2d90*/  FENCE.VIEW.ASYNC.S ;  /* 0x00000000000073c6 */ /* 0x004ea20000000000 */
[----:B------:R-:W-:Y:S01]  /*2da0*/  SEL R11, R11, RZ, P1 ;  /* 0x000000ff0b0b7207 */ /* 0x000fe20000800000 */
[----:B--2---:R2:W-:Y:S01]  /*2db0*/  SYNCS.ARRIVE.TRANS64.RED.A1T0 RZ, [R2+URZ], RZ ;  /* 0x000000ff02ff79a7 */ /* 0x0045e200081004ff */
[----:B-1----:R-:W-:-:S02]  /*2dc0*/  LOP3.LUT P3, RZ, R6, 0x1, RZ, 0xc0, !PT ;  /* 0x0000000106ff7812 */ /* 0x002fc4000786c0ff */
[----:B------:R-:W-:-:S04]  /*2dd0*/  SEL R5, RZ, 0x1, P1 ;  /* 0x00000001ff057807 */ /* 0x000fc80000800000 */
[----:B------:R-:W-:Y:S02]  /*2de0*/  LOP3.LUT R10, R10, R5, RZ, 0x3c, !PT ;  /* 0x000000050a0a7212 */ /* 0x000fe400078e3cff */
[----:B--2---:R-:W-:-:S04]  /*2df0*/  SEL R2, RZ, 0x1, P0 ;  /* 0x00000001ff027807 */ /* 0x004fc80000000000 */
[----:B------:R-:W-:Y:S01]  /*2e00*/  LOP3.LUT R9, R9, R2, RZ, 0x3c, !PT ;  /* 0x0000000209097212 */ /* 0x000fe200078e3cff */
[----:B------:R-:W-:Y:S06]  /*2e10*/  @P3 BRA `(.L_x_51) ;  /* 0xfffffffc002c3947 */ /* 0x000fec000383ffff */
[----:B------:R-:W-:Y:S01]  /*2e20*/  ULEA UR4, UR5, UR6, 0x3 ;  /* 0x0000000605047291 */ /* 0x000fe2000f8e18ff */
[----:B------:R-:W-:-:S08]  /*2e30*/  SHF.L.U32 R3, R12, 0x1f, RZ ;  /* 0x0000001f0c037819 */ /* 0x000fd000000006ff */
[----:B------:R-:W1:Y:S02]  /*2e40*/  SYNCS.PHASECHK.TRANS64 P0, [UR4+0xa0], R3 ;  /* 0x0000a003ff0075a7 */ /* 0x000e640008001004 */
[----:B-1----:R-:W-:Y:S05]  /*2e50*/  @P0 BRA `(.L_x_52) ;  /* 0x0000000000080947 */ /* 0x002fea0003800000 */
[----:B------:R-:W1:Y:S02]  /*2e60*/  SYNCS.PHASECHK.TRANS64.TRYWAIT P0, [UR4+0xa0], R3 ;  /* 0x0000a003ff0075a7 */ /* 0x000e640008001104 */
[----:B-1----:R-:W-:Y:S05]  /*2e70*/  @!P0 BRA `(.L_x_53) ;  /* 0x0000006800708947 */ /* 0x002fea0003800000 */
.L_x_52:
[----:B------:R-:W-:-:S04]  /*2e80*/  UIADD3 UR7, UPT, UPT, UR5, 0x1, URZ ;  /* 0x0000000105077890 */ /* 0x000fc8000fffe0ff */
[----:B------:R-:W-:-:S04]  /*2e90*/  UISETP.NE.AND UP0, UPT, UR7, 0x2, UPT ;  /* 0x000000020700788c */ /* 0x000fc8000bf05270 */
[----:B------:R-:W-:Y:S02]  /*2ea0*/  USEL UR8, URZ, 0x1, UP0 ;  /* 0x00000001ff087887 */ /* 0x000fe40008000000 */
[----:B------:R-:W-:-:S04]  /*2eb0*/  USEL UR7, UR7, URZ, UP0 ;  /* 0x000000ff07077287 */ /* 0x000fc80008000000 */
[----:B------:R-:W-:Y:S01]  /*2ec0*/  ULEA UR7, UR7, UR6, 0x3 ;  /* 0x0000000607077291 */ /* 0x000fe2000f8e18ff */
[----:B-1----:R-:W-:-:S04]  /*2ed0*/  LOP3.LUT R3, R12, UR8, RZ, 0x3c, !PT ;  /* 0x000000080c037c12 */ /* 0x002fc8000f8e3cff */
[----:B------:R-:W-:-:S04]  /*2ee0*/  SHF.L.U32 R0, R3, 0x1f, RZ ;  /* 0x0000001f03007819 */ /* 0x000fc800000006ff */
[----:B------:R-:W1:Y:S02]  /*2ef0*/  SYNCS.PHASECHK.TRANS64 P0, [UR7+0xa0], R0 ;  /* 0x0000a000ff0075a7 */ /* 0x000e640008001007 */
[----:B-1----:R-:W-:Y:S05]  /*2f00*/  @P0 EXIT ;  /* 0x000000000000094d */ /* 0x002fea0003800000 */
[----:B------:R-:W-:Y:S02]  /*2f10*/  SHF.L.U32 R3, R3, 0x1f, RZ ;  /* 0x0000001f03037819 */ /* 0x000fe400000006ff */
[----:B------:R-:W-:-:S07]  /*2f20*/  MOV R0, UR7 ;  /* 0x0000000700007c02 */ /* 0x000fce0008000f00 */
.L_x_54:
[----:B-1----:R1:W2:Y:S02]  /*2f30*/  SYNCS.PHASECHK.TRANS64.TRYWAIT P0, [R0+URZ+0xa0], R3 ;  /* 0x0000a003000075a7 */ /* 0x0022a400080011ff */
[----:B--2---:R-:W-:Y:S05]  /*2f40*/  @!P0 NANOSLEEP.SYNCS 0x989680 ;  /* 0x009896800000895d */ /* 0x004fea0003900000 */
[----:B------:R-:W2:Y:S02]  /*2f50*/  @!P0 SYNCS.PHASECHK.TRANS64 P0, [R0+URZ+0xa0], R3 ;  /* 0x0000a003000085a7 */ /* 0x000ea400080010ff */
[----:B--2---:R-:W-:Y:S05]  /*2f60*/  @P0 EXIT ;  /* 0x000000000000094d */ /* 0x004fea0003800000 */
[----:B------:R-:W-:Y:S05]  /*2f70*/  BRA `(.L_x_54) ;  /* 0xfffffffc00ec7947 */ /* 0x000fea000383ffff */
.L_x_47:
[----:B------:R-:W-:Y:S05]  /*2f80*/  BRA.U UP4, `(.L_x_55) ;  /* 0x0000000d04bc7547 */ /* 0x000fea000b800000 */
[----:B------:R-:W-:Y:S01]  /*2f90*/  UMOV UR4, 0x40 ;  /* 0x0000004000047882 */ /* 0x000fe20000000000 */
[----:B------:R-:W-:Y:S01]  /*2fa0*/  NOP ;  /* 0x0000000000007918 */ /* 0x000fe20000000000 */
[----:B------:R-:W-:Y:S01]  /*2fb0*/  ULEA UR5, UR47, UR4, 0x18 ;  /* 0x000000042f057291 */ /* 0x000fe2000f8ec0ff */
[----:B------:R-:W-:Y:S02]  /*2fc0*/  UMOV UR6, 0x400 ;  /* 0x0000040000067882 */ /* 0x000fe40000000000 */
[----:B------:R-:W-:-:S06]  /*2fd0*/  ULEA UR6, UR47, UR6, 0x18 ;  /* 0x000000062f067291 */ /* 0x000fcc000f8ec0ff */
[----:B------:R-:W1:Y:S02]  /*2fe0*/  LDS.U8 R0, [UR5+0x1c] ;  /* 0x00001c05ff007984 */ /* 0x000e640008000000 */
[----:B-1----:R-:W-:-:S13]  /*2ff0*/  ISETP.NE.AND P0, PT, R0, RZ, PT ;  /* 0x000000ff0000720c */ /* 0x002fda0003f05270 */
[----:B------:R-:W-:Y:S05]  /*3000*/  @P0 BRA `(.L_x_56) ;  /* 0x0000000000580947 */ /* 0x000fea0003800000 */
[----:B------:R-:W-:-:S13]  /*3010*/  ELECT P0, URZ, PT ;  /* 0x0000000000ff782f */ /* 0x000fda0003800000 */
[----:B------:R-:W-:Y:S05]  /*3020*/  @!P0 BRA `(.L_x_57) ;  /* 0x0000000000608947 */ /* 0x000fea0003800000 */
[----:B------:R-:W-:Y:S01]  /*3030*/  UMOV UR4, 0x10 ;  /* 0x0000001000047882 */ /* 0x000fe20000000000 */
[----:B------:R-:W-:Y:S01]  /*3040*/  HFMA2 R0, -RZ, RZ, 0, 5.9604644775390625e-08 ;  /* 0x00000001ff007431 */ /* 0x000fe200000001ff */
[----:B------:R-:W-:-:S03]  /*3050*/  MOV R3, 0xffff ;  /* 0x0000ffff00037802 */ /* 0x000fc60000000f00 */
[----:B------:R-:W-:Y:S04]  /*3060*/  DEPBAR.LE SB1, 0x36 ;  /* 0x00009d800000791a */ /* 0x000fe80000000000 */
[----:B------:R-:W1:Y:S02]  /*3070*/  UTCATOMSWS.FIND_AND_SET.ALIGN UP0, UR4, UR4 ;  /* 0x00000004000475e3 */ /* 0x000e640008000800 */
[----:B-1----:R-:W-:Y:S01]  /*3080*/  MOV R4, UR4 ;  /* 0x0000000400047c02 */ /* 0x002fe20008000f00 */
[----:B------:R-:W-:Y:S06]  /*3090*/  BRA.U UP0, `(.L_x_58) ;  /* 0x0000000100187547 */ /* 0x000fec000b800000 */
.L_x_59:
[----:B------:R-:W-:Y:S05]  /*30a0*/  NANOSLEEP 0x64 ;  /* 0x000000640000795d */ /* 0x000fea0003800000 */
[----:B------:R-:W-:-:S05]  /*30b0*/  UMOV UR4, 0x10 ;  /* 0x0000001000047882 */ /* 0x000fca0000000000 */
[----:B------:R-:W-:Y:S04]  /*30c0*/  DEPBAR.LE SB1, 0x36 ;  /* 0x00009d800000791a */ /* 0x000fe80000000000 */
[----:B------:R-:W1:Y:S02]  /*30d0*/  UTCATOMSWS.FIND_AND_SET.ALIGN UP0, UR4, UR4 ;  /* 0x00000004000475e3 */ /* 0x000e640008000800 */
[----:B-1----:R-:W-:Y:S01]  /*30e0*/  MOV R4, UR4 ;  /* 0x0000000400047c02 */ /* 0x002fe20008000f00 */
[----:B------:R-:W-:Y:S05]  /*30f0*/  BRA.U !UP0, `(.L_x_59) ;  /* 0xfffffffd08e87547 */ /* 0x000fea000b83ffff */
.L_x_58:
[-C--:B------:R-:W-:Y:S02]  /*3100*/  SHF.L.U32 R3, R3, R4.reuse, RZ ;  /* 0x0000000403037219 */ /* 0x080fe400000006ff */
[----:B------:R-:W-:Y:S01]  /*3110*/  SHF.L.U32 R0, R0, R4, RZ ;  /* 0x0000000400007219 */ /* 0x000fe200000006ff */
[----:B------:R-:W-:Y:S02]  /*3120*/  IMAD.SHL.U32 R4, R4, 0x20, RZ ;  /* 0x0000002004047824 */ /* 0x000fe400078e00ff */
[----:B------:R1:W-:Y:S04]  /*3130*/  ATOMS.OR RZ, [UR5+0x14], R3 ;  /* 0x00001403ffff798c */ /* 0x0003e8000b000005 */
[----:B------:R1:W-:Y:S04]  /*3140*/  ATOMS.OR RZ, [UR5+0x18], R0 ;  /* 0x00001800ffff798c */ /* 0x0003e8000b000005 */
[----:B------:R1:W-:Y:S01]  /*3150*/  STS [UR6+0x140], R4 ;  /* 0x00014004ff007988 */ /* 0x0003e20008000806 */
[----:B------:R-:W-:Y:S05]  /*3160*/  BRA `(.L_x_57) ;  /* 0x0000000000107947 */ /* 0x000fea0003800000 */
.L_x_56:
[----:B------:R-:W-:Y:S02]  /*3170*/  MOV R0, 0xffffffff ;  /* 0xffffffff00007802 */ /* 0x000fe40000000f00 */
[----:B------:R-:W-:-:S03]  /*3180*/  MOV R4, 0x31b0 ;  /* 0x000031b000047802 */ /* 0x000fc60000000f00 */
[----:B------:R1:W-:Y:S04]  /*3190*/  STS [UR6+0x140], R0 ;  /* 0x00014000ff007988 */ /* 0x0003e80008000806 */
[----:B-1---5:R-:W-:Y:S05]  /*31a0*/  CALL.REL.NOINC `($__internal_1_$__cuda_sm10x_tcgen05_guardrail_trap_phase_invalid_during_alloc) ;  /* 0x0000006c00bc7944 */ /* 0x022fea0003c00000 */
.L_x_57:
[----:B------:R-:W-:Y:S05]  /*31b0*/  WARPSYNC.ALL ;  /* 0x0000000000007948 */ /* 0x000fea0003800000 */
[----:B------:R-:W2:Y:S01]  /*31c0*/  S2UR UR4, SR_CgaCtaId ;  /* 0x00000000000479c3 */ /* 0x000ea20000008800 */
[----:B------:R-:W-:Y:S01]  /*31d0*/  UMOV UR26, 0x400 ;  /* 0x00000400001a7882 */ /* 0x000fe20000000000 */
[----:B------:R-:W-:-:S06]  /*31e0*/  NOP ;  /* 0x0000000000007918 */ /* 0x000fcc0000000000 */
[----:B------:R-:W-:Y:S06]  /*31f0*/  BAR.ARV 0x6, 0xa0 ;  /* 0x0182800000007b1d */ /* 0x000fec0000002000 */
[----:B------:R-:W3:Y:S01]  /*3200*/  LDCU UR5, c[0x0][0x38c] ;  /* 0x00007180ff0577ac */ /* 0x000ee20008000800 */
[----:B------:R-:W-:Y:S01]  /*3210*/  LOP3.LUT R2, R2, 0xffff, RZ, 0xc0, !PT ;  /* 0x0000ffff02027812 */ /* 0x000fe200078ec0ff */
[----:B------:R-:W-:Y:S01]  /*3220*/  IMAD.MOV.U32 R11, RZ, RZ, 0x1 ;  /* 0x00000001ff0b7424 */ /* 0x000fe200078e00ff */
[----:B------:R-:W-:Y:S01]  /*3230*/  CS2R R8, SRZ ;  /* 0x0000000000087805 */ /* 0x000fe2000001ff00 */
[----:B------:R-:W4:Y:S01]  /*3240*/  LDCU UR7, c[0x0][0x38c] ;  /* 0x00007180ff0777ac */ /* 0x000f220008000800 */
[----:B------:R-:W-:Y:S01]  /*3250*/  R2UR UR27, R2 ;  /* 0x00000000021b72ca */ /* 0x000fe200000e0000 */
[----:B------:R-:W-:Y:S01]  /*3260*/  IMAD.MOV.U32 R10, RZ, RZ, RZ ;  /* 0x000000ffff0a7224 */ /* 0x000fe200078e00ff */
[----:B------:R-:W-:Y:S01]  /*3270*/  UMOV UR31, URZ ;  /* 0x000000ff001f7c82 */ /* 0x000fe20008000000 */
[----:B------:R-:W-:Y:S01]  /*3280*/  UMOV UR22, URZ ;  /* 0x000000ff00167c82 */ /* 0x000fe20008000000 */
[----:B--2---:R-:W-:Y:S01]  /*3290*/  ULEA UR26, UR4, UR26, 0x18 ;  /* 0x0000001a041a7291 */ /* 0x004fe2000f8ec0ff */
[----:B------:R-:W-:Y:S01]  /*32a0*/  UMOV UR38, 0x0 ;  /* 0x0000000000267882 */ /* 0x000fe20000000000 */
[----:B------:R-:W-:-:S02]  /*32b0*/  UMOV UR39, 0x8210010 ;  /* 0x0821001000277882 */ /* 0x000fc40000000000 */
[----:B------:R-:W-:Y:S02]  /*32c0*/  UIADD3 UR4, UPT, UPT, UR26, 0x8400, URZ ;  /* 0x000084001a047890 */ /* 0x000fe4000fffe0ff */
[----:B------:R-:W-:Y:S02]  /*32d0*/  UIADD3 UR6, UPT, UPT, UR26, 0x18400, URZ ;  /* 0x000184001a067890 */ /* 0x000fe4000fffe0ff */
[----:B---3--:R-:W-:Y:S01]  /*32e0*/  UIADD3 UR5, UPT, UPT, UR5, 0x3f, URZ ;  /* 0x0000003f05057890 */ /* 0x008fe2000fffe0ff */
[----:B-1----:R-:W1:Y:S01]  /*32f0*/  LDS R0, [UR26+0x140] ;  /* 0x0001401aff007984 */ /* 0x002e620008000800 */
[----:B------:R-:W-:Y:S01]  /*3300*/  UMOV UR36, 0x0 ;  /* 0x0000000000247882 */ /* 0x000fe20000000000 */
[----:B------:R-:W-:Y:S01]  /*3310*/  UMOV UR37, 0x8210010 ;  /* 0x0821001000257882 */ /* 0x000fe20000000000 */
[----:B------:R-:W-:Y:S02]  /*3320*/  USHF.R.S32.HI UR40, URZ, 0x1f, UR5 ;  /* 0x0000001fff287899 */ /* 0x000fe40008011405 */
[----:B----4-:R-:W-:-:S02]  /*3330*/  UISETP.GE.AND UP4, UPT, UR7, 0x1, UPT ;  /* 0x000000010700788c */ /* 0x010fc4000bf86270 */
[----:B------:R-:W-:Y:S02]  /*3340*/  ULEA.HI UR40, UR40, UR5, URZ, 0x6 ;  /* 0x0000000528287291 */ /* 0x000fe4000f8f30ff */
[----:B------:R-:W-:Y:S02]  /*3350*/  USHF.R.U32.HI UR5, URZ, 0x4, UR4 ;  /* 0x00000004ff057899 */ /* 0x000fe40008011604 */
[----:B------:R-:W-:Y:S02]  /*3360*/  USHF.R.S32.HI UR40, URZ, 0x6, UR40 ;  /* 0x00000006ff287899 */ /* 0x000fe40008011428 */
[----:B------:R-:W-:Y:S02]  /*3370*/  USHF.R.U32.HI UR4, URZ, 0x4, UR6 ;  /* 0x00000004ff047899 */ /* 0x000fe40008011606 */
[----:B------:R-:W-:Y:S02]  /*3380*/  UISETP.LT.AND UP0, UPT, UR40, 0x1, UPT ;  /* 0x000000012800788c */ /* 0x000fe4000bf01270 */
[----:B------:R-:W-:-:S02]  /*3390*/  ULOP3.LUT UR5, UR5, 0x3fff, URZ, 0xc0, !UPT ;  /* 0x00003fff05057892 */ /* 0x000fc4000f8ec0ff */
[----:B------:R-:W-:Y:S02]  /*33a0*/  ULOP3.LUT UR4, UR4, 0x3fff, URZ, 0xc0, !UPT ;  /* 0x00003fff04047892 */ /* 0x000fe4000f8ec0ff */
[----:B------:R-:W-:Y:S02]  /*33b0*/  USEL UR41, UR40, 0x1, !UP0 ;  /* 0x0000000128297887 */ /* 0x000fe4000c000000 */
[----:B------:R-:W-:Y:S02]  /*33c0*/  ULOP3.LUT UR28, UR5, 0x10000, URZ, 0xfc, !UPT ;  /* 0x00010000051c7892 */ /* 0x000fe4000f8efcff */
[----:B------:R-:W-:Y:S02]  /*33d0*/  ULOP3.LUT UR29, UR4, 0x2000000, URZ, 0xfc, !UPT ;  /* 0x02000000041d7892 */ /* 0x000fe4000f8efcff */
[----:B------:R-:W-:Y:S01]  /*33e0*/  UIADD3 UR41, UPT, UPT, -UR41, URZ, URZ ;  /* 0x000000ff29297290 */ /* 0x000fe2000fffe1ff */
[----:B------:R-:W-:Y:S01]  /*33f0*/  UMOV UR34, 0x0 ;  /* 0x0000000000227882 */ /* 0x000fe20000000000 */
[----:B------:R-:W-:Y:S01]  /*3400*/  UMOV UR35, 0x8210010 ;  /* 0x0821001000237882 */ /* 0x000fe20000000000 */
[----:B------:R-:W-:Y:S01]  /*3410*/  UMOV UR32, 0x0 ;  /* 0x0000000000207882 */ /* 0x000fe20000000000 */
[----:B------:R-:W-:Y:S01]  /*3420*/  UMOV UR33, 0x8210010 ;  /* 0x0821001000217882 */ /* 0x000fe20000000000 */
[----:B-1----:R-:W-:-:S15]  /*3430*/  R2UR UR42, R0 ;  /* 0x00000000002a72ca */ /* 0x002fde00000e0000 */
.L_x_66:
[----:B------:R-:W-:Y:S02]  /*3440*/  LEA R0, R10, UR26, 0x3 ;  /* 0x0000001a0a007c11 */ /* 0x000fe4000f8e18ff */
[----:B------:R-:W-:Y:S02]  /*3450*/  SHF.L.U32 R5, R9, 0x1f, RZ ;  /* 0x0000001f09057819 */ /* 0x000fe400000006ff */
[----:B------:R-:W-:Y:S01]  /*3460*/  PLOP3.LUT P0, PT, PT, PT, UP4, 0x80, 0x8 ;  /* 0x000000000008781c */ /* 0x000fe20003f0f048 */
[----:B------:R-:W-:Y:S01]  /*3470*/  VIADD R3, R0, 0xa0 ;  /* 0x000000a000037836 */ /* 0x000fe20000000000 */
[----:B-1----:R-:W1:Y:S02]  /*3480*/  SYNCS.PHASECHK.TRANS64.TRYWAIT P1, [R0+URZ+0x90], R5 ;  /* 0x00009005000075a7 */ /* 0x002e6400080211ff */
[----:B-1-3--:R-:W-:Y:S09]  /*3490*/  @!P1 BRA `(.L_x_60) ;  /* 0x0000006400009947 */ /* 0x00aff20003800000 */
.L_x_153:
[----:B------:R-:W-:Y:S01]  /*34a0*/  LEA R4, R10, UR26, 0x4 ;  /* 0x0000001a0a047c11 */ /* 0x000fe2000f8e20ff */
[----:B------:R-:W-:Y:S01]  /*34b0*/  @UP4 ULEA UR4, UR22, UR26, 0x3 ;  /* 0x0000001a16044291 */ /* 0x000fe2000f8e18ff */
[----:B------:R-:W-:Y:S01]  /*34c0*/  PLOP3.LUT P2, PT, PT, PT, PT, 0x80, 0x8 ;  /* 0x000000000008781c */ /* 0x000fe20003f4f070 */
[----:B------:R-:W-:Y:S01]  /*34d0*/  ULEA UR30, UR31, UR26, 0x3 ;  /* 0x0000001a1f1e7291 */ /* 0x000fe2000f8e18ff */
[----:B------:R-:W-:Y:S01]  /*34e0*/  PRMT R3, RZ, 0x654, R3 ;  /* 0x00000654ff037816 */ /* 0x000fe20000000003 */
[----:B------:R-:W-:Y:S01]  /*34f0*/  ULEA UR11, UR31, UR42, 0x7 ;  /* 0x0000002a1f0b7291 */ /* 0x000fe2000f8e38ff */
[----:B-1----:R-:W1:Y:S01]  /*3500*/  LDS.128 R4, [R4+0x120] ;  /* 0x0001200004047984 */ /* 0x002e620000000c00 */
[----:B------:R-:W-:Y:S02]  /*3510*/  @P0 SHF.L.U32 R2, R8, 0x1f, RZ ;  /* 0x0000001f08020819 */ /* 0x000fe400000006ff */
[----:B------:R-:W-:Y:S01]  /*3520*/  SHF.L.U32 R0, R11, 0x1f, RZ ;  /* 0x0000001f0b007819 */ /* 0x000fe200000006ff */
[----:B------:R-:W-:Y:S01]  /*3530*/  @!PT LDS RZ, [RZ] ;  /* 0x00000000fffff984 */ /* 0x000fe20000000800 */
[----:B------:R-:W-:Y:S01]  /*3540*/  @!PT LDS RZ, [RZ] ;  /* 0x00000000fffff984 */ /* 0x000fe20000000800 */
[----:B------:R-:W-:Y:S01]  /*3550*/  @!PT LDS RZ, [RZ] ;  /* 0x00000000fffff984 */ /* 0x000fe20000000800 */
[----:B------:R-:W-:Y:S01]  /*3560*/  @!PT LDS RZ, [RZ] ;  /* 0x00000000fffff984 */ /* 0x000fe20000000800 */
[----:B------:R2:W-:Y:S06]  /*3570*/  MEMBAR.ALL.CTA ;  /* 0x0000000000007992 */ /* 0x0005ec0000008000 */
[----:B--2---:R-:W2:Y:S02]  /*3580*/  FENCE.VIEW.ASYNC.S ;  /* 0x00000000000073c6 */ /* 0x004ea40000000000 */
[----:B--2---:R2:W-:Y:S01]  /*3590*/  SYNCS.ARRIVE.TRANS64.RED.A1T0 RZ, [R3+URZ], RZ ;  /* 0x000000ff03ff79a7 */ /* 0x0045e200081004ff */
[----:B------:R2:W3:Y:S01]  /*35a0*/  @P0 SYNCS.PHASECHK.TRANS64.TRYWAIT P2, [UR4], R2 ;  /* 0x00000002ff0005a7 */ /* 0x0004e20008041104 */
[----:B-1----:R-:W-:Y:S01]  /*35b0*/  LOP3.LUT P1, RZ, R6, 0x1, RZ, 0xc0, !PT ;  /* 0x0000000106ff7812 */ /* 0x002fe2000782c0ff */
[----:B------:R-:W1:Y:S02]  /*35c0*/  SYNCS.PHASECHK.TRANS64.TRYWAIT P0, [UR30+0xd0], R0 ;  /* 0x0000d000ff0075a7 */ /* 0x000e64000800111e */
[----:B-123--:R-:W-:Y:S10]  /*35d0*/  @!P0 BRA `(.L_x_61) ;  /* 0x0000006000c48947 */ /* 0x00eff40003800000 */
.L_x_155:
[----:B------:R-:W-:Y:S01]  /*35e0*/  IADD3 R10, PT, PT, R10, 0x1, RZ ;  /* 0x000000010a0a7810 */ /* 0x000fe20007ffe0ff */
[----:B------:R-:W-:Y:S06]  /*35f0*/  BRA.U !UP4, `(.L_x_62) ;  /* 0x000000010cc07547 */ /* 0x000fec000b800000 */
[----:B------:R-:W-:Y:S01]  /*3600*/  UPLOP3.LUT UP2, UPT, UPT, UPT, UPT, 0x40, 0x4 ;  /* 0x000000000004789c */ /* 0x000fe20003f4e870 */
[----:B------:R-:W-:Y:S01]  /*3610*/  UMOV UR24, UR41 ;  /* 0x0000002900187c82 */ /* 0x000fe20008000000 */
[----:B------:R-:W-:Y:S01]  /*3620*/  UMOV UR23, UR40 ;  /* 0x0000002800177c82 */ /* 0x000fe20008000000 */
[----:B------:R-:W-:-:S08]  /*3630*/  UMOV UR10, UR22 ;  /* 0x00000016000a7c82 */ /* 0x000fd00008000000 */
.L_x_65:
[----:B------:R-:W-:Y:S02]  /*3640*/  UIADD3 UR24, UPT, UPT, UR24, 0x1, URZ ;  /* 0x0000000118187890 */ /* 0x000fe4000fffe0ff */
[----:B--2---:R-:W-:Y:S02]  /*3650*/  ULEA UR5, UR10, UR26, 0x3 ;  /* 0x0000001a0a057291 */ /* 0x004fe4000f8e18ff */
[----:B------:R-:W-:Y:S01]  /*3660*/  UISETP.NE.AND UP3, UPT, UR24, URZ, UPT ;  /* 0x000000ff1800728c */ /* 0x000fe2000bf65270 */
[----:B---3--:R-:W-:Y:S10]  /*3670*/  @P2 BRA `(.L_x_63) ;  /* 0x00000000000c2947 */ /* 0x008ff40003800000 */
[----:B-1----:R-:W-:Y:S04]  /*3680*/  SHF.L.U32 R3, R8, 0x1f, RZ ;  /* 0x0000001f08037819 */ /* 0x002fe800000006ff */
[----:B------:R-:W1:Y:S02]  /*3690*/  SYNCS.PHASECHK.TRANS64.TRYWAIT P0, [UR5], R3 ;  /* 0x00000003ff0075a7 */ /* 0x000e640008001105 */
[----:B-1----:R-:W-:Y:S05]  /*36a0*/  @!P0 BRA `(.L_x_64) ;  /* 0x0000006000a88947 */ /* 0x002fea0003800000 */
.L_x_63:
[----:B------:R-:W-:Y:S01]  /*36b0*/  UISETP.NE.AND UP0, UPT, UR23, 0x1, UPT ;  /* 0x000000011700788c */ /* 0x000fe2000bf05270 */
[----:B------:R-:W-:Y:S01]  /*36c0*/  PLOP3.LUT P2, PT, PT, PT, PT, 0x80, 0x8 ;  /* 0x000000000008781c */ /* 0x000fe20003f4f070 */
[----:B------:R-:W-:Y:S02]  /*36d0*/  UIADD3 UR4, UPT, UPT, UR10, 0x1, URZ ;  /* 0x000000010a047890 */ /* 0x000fe4000fffe0ff */
[----:B------:R-:W-:Y:S02]  /*36e0*/  UIADD3 UR25, UPT, UPT, UR5, 0x20, URZ ;  /* 0x0000002005197890 */ /* 0x000fe4000fffe0ff */
[----:B------:R-:W-:Y:S01]  /*36f0*/  UISETP.NE.AND UP1, UPT, UR4, 0x4, UPT ;  /* 0x000000040400788c */ /* 0x000fe2000bf25270 */
[----:B------:R-:W-:Y:S01]  /*3700*/  PLOP3.LUT P0, PT, PT, PT, UP0, 0x80, 0x8 ;  /* 0x000000000008781c */ /* 0x000fe20003f0f008 */
[----:B------:R-:W-:Y:S02]  /*3710*/  UIADD3 UR23, UPT, UPT, UR23, -0x1, URZ ;  /* 0xffffffff17177890 */ /* 0x000fe4000fffe0ff */
[----:B------:R-:W-:Y:S02]  /*3720*/  USEL UR6, URZ, 0x1, UP1 ;  /* 0x00000001ff067887 */ /* 0x000fe40008800000 */
[----:B------:R-:W-:Y:S01]  /*3730*/  USEL UR22, UR4, URZ, UP1 ;  /* 0x000000ff04167287 */ /* 0x000fe20008800000 */
[----:B------:R-:W-:Y:S01]  /*3740*/  UMOV UR7, 0x40004040 ;  /* 0x4000404000077882 */ /* 0x000fe20000000000 */
[----:B------:R-:W-:Y:S02]  /*3750*/  UMOV UR5, 0x40004040 ;  /* 0x4000404000057882 */ /* 0x000fe40000000000 */
[----:B------:R-:W-:Y:S01]  /*3760*/  @UP0 ULEA UR4, UR22, UR26, 0x3 ;  /* 0x0000001a16040291 */ /* 0x000fe2000f8e18ff */
[----:B------:R-:W-:Y:S01]  /*3770*/  LOP3.LUT R8, R8, UR6, RZ, 0x3c, !PT ;  /* 0x0000000608087c12 */ /* 0x000fe2000f8e3cff */
[----:B------:R-:W-:Y:S01]  /*3780*/  ULEA UR6, UR10, UR29, 0xa ;  /* 0x0000001d0a067291 */ /* 0x000fe2000f8e50ff */
[----:B------:R-:W-:Y:S02]  /*3790*/  UMOV UR21, 0x40004040 ;  /* 0x4000404000157882 */ /* 0x000fe40000000000 */
[----:B-1----:R-:W-:Y:S01]  /*37a0*/  @P0 SHF.L.U32 R0, R8, 0x1f, RZ ;  /* 0x0000001f08000819 */ /* 0x002fe200000006ff */
[----:B------:R-:W-:Y:S02]  /*37b0*/  UIADD3 UR20, UPT, UPT, UR6, 0x80, URZ ;  /* 0x0000008006147890 */ /* 0x000fe4000fffe0ff */
[----:B------:R-:W-:Y:S01]  /*37c0*/  UIADD3 UR16, UPT, UPT, UR6, 0x100, URZ ;  /* 0x0000010006107890 */ /* 0x000fe2000fffe0ff */
[----:B------:R2:W3:Y:S01]  /*37d0*/  @P0 SYNCS.PHASECHK.TRANS64.TRYWAIT P2, [UR4], R0 ;  /* 0x00000000ff0005a7 */ /* 0x0004e20008041104 */
[----:B------:R-:W-:Y:S02]  /*37e0*/  ULEA UR4, UR10, UR28, 0xa ;  /* 0x0000001c0a047291 */ /* 0x000fe4000f8e50ff */
[----:B------:R-:W-:Y:S02]  /*37f0*/  UIADD3 UR12, UPT, UPT, UR6, 0x180, URZ ;  /* 0x00000180060c7890 */ /* 0x000fe4000fffe0ff */
[----:B------:R-:W-:Y:S02]  /*3800*/  UIADD3 UR18, UPT, UPT, UR4, 0x2, URZ ;  /* 0x0000000204127890 */ /* 0x000fe4000fffe0ff */
[----:B------:R-:W-:Y:S02]  /*3810*/  UIADD3 UR14, UPT, UPT, UR4, 0x4, URZ ;  /* 0x00000004040e7890 */ /* 0x000fe4000fffe0ff */
[----:B------:R-:W-:Y:S01]  /*3820*/  UIADD3 UR8, UPT, UPT, UR4, 0x6, URZ ;  /* 0x0000000604087890 */ /* 0x000fe2000fffe0ff */
[----:B------:R2:W-:Y:S01]  /*3830*/  UTCHMMA gdesc[UR4], gdesc[UR6], tmem[UR11], tmem[UR38], idesc[UR39], UP2 ;  /* 0x00ff2606040075ea */ /* 0x0005e2000900000b */
[----:B------:R-:W-:Y:S01]  /*3840*/  UPLOP3.LUT UP2, UPT, UPT, UPT, UPT, 0x80, 0x8 ;  /* 0x000000000008789c */ /* 0x000fe20003f4f070 */
[----:B------:R-:W-:Y:S01]  /*3850*/  UMOV UR19, 0x40004040 ;  /* 0x4000404000137882 */ /* 0x000fe20000000000 */
[----:B------:R-:W-:Y:S01]  /*3860*/  UMOV UR17, 0x40004040 ;  /* 0x4000404000117882 */ /* 0x000fe20000000000 */
[----:B------:R2:W-:Y:S01]  /*3870*/  UTCHMMA gdesc[UR18], gdesc[UR20], tmem[UR11], tmem[UR36], idesc[UR37], UPT ;  /* 0x00ff2414120075ea */ /* 0x0005e2000b80000b */
[----:B------:R-:W-:Y:S01]  /*3880*/  UMOV UR15, 0x40004040 ;  /* 0x40004040000f7882 */ /* 0x000fe20000000000 */
[----:B------:R-:W-:Y:S01]  /*3890*/  UMOV UR13, 0x40004040 ;  /* 0x40004040000d7882 */ /* 0x000fe20000000000 */
[----:B------:R-:W-:Y:S01]  /*38a0*/  UMOV UR9, 0x40004040 ;  /* 0x4000404000097882 */ /* 0x000fe20000000000 */
[----:B------:R2:W-:Y:S01]  /*38b0*/  UTCHMMA gdesc[UR14], gdesc[UR16], tmem[UR11], tmem[UR34], idesc[UR35], UPT ;  /* 0x00ff22100e0075ea */ /* 0x0005e2000b80000b */
[----:B------:R2:W-:Y:S01]  /*38c0*/  UTCHMMA gdesc[UR8], gdesc[UR12], tmem[UR11], tmem[UR32], idesc[UR33], UPT ;  /* 0x00ff200c080075ea */ /* 0x0005e2000b80000b */
[----:B------:R2:W-:Y:S01]  /*38d0*/  UTCBAR.MULTICAST [UR25], URZ, UR27 ;  /* 0x000000ff190073e9 */ /* 0x0005e2000800081b */
[----:B------:R-:W-:Y:S01]  /*38e0*/  UMOV UR10, UR22 ;  /* 0x00000016000a7c82 */ /* 0x000fe20008000000 */
[----:B------:R-:W-:Y:S05]  /*38f0*/  BRA.U UP3, `(.L_x_65) ;  /* 0xfffffffd03507547 */ /* 0x000fea000b83ffff */
.L_x_62:
[----:B--2---:R-:W-:Y:S01]  /*3900*/  UIADD3 UR4, UPT, UPT, UR31, 0x1, URZ ;  /* 0x000000011f047890 */ /* 0x004fe2000fffe0ff */
[C---:B------:R-:W-:Y:S01]  /*3910*/  ISETP.NE.AND P0, PT, R10.reuse, 0x2, PT ;  /* 0x000000020a00780c */ /* 0x040fe20003f05270 */
[----:B------:R-:W-:Y:S02]  /*3920*/  UIADD3 UR5, UPT, UPT, UR30, 0xb0, URZ ;  /* 0x000000b01e057890 */ /* 0x000fe4000fffe0ff */
[----:B------:R-:W-:Y:S01]  /*3930*/  UISETP.NE.AND UP0, UPT, UR4, 0x4, UPT ;  /* 0x000000040400788c */ /* 0x000fe2000bf05270 */
[----:B-1----:R-:W-:Y:S02]  /*3940*/  SEL R0, RZ, 0x1, P0 ;  /* 0x00000001ff007807 */ /* 0x002fe40000000000 */
[----:B------:R-:W-:Y:S01]  /*3950*/  SEL R10, R10, RZ, P0 ;  /* 0x000000ff0a0a7207 */ /* 0x000fe20000000000 */
[----:B------:R-:W-:Y:S01]  /*3960*/  USEL UR6, URZ, 0x1, UP0 ;  /* 0x00000001ff067887 */ /* 0x000fe20008000000 */
[----:B------:R-:W-:Y:S01]  /*3970*/  LOP3.LUT R9, R9, R0, RZ, 0x3c, !PT ;  /* 0x0000000009097212 */ /* 0x000fe200078e3cff */
[----:B------:R-:W-:Y:S01]  /*3980*/  USEL UR31, UR4, URZ, UP0 ;  /* 0x000000ff041f7287 */ /* 0x000fe20008000000 */
[----:B------:R1:W-:Y:S03]  /*3990*/  UTCBAR [UR5], URZ ;  /* 0x000000ff050073e9 */ /* 0x0003e600080000ff */
[----:B------:R-:W-:Y:S01]  /*39a0*/  LOP3.LUT R11, R11, UR6, RZ, 0x3c, !PT ;  /* 0x000000060b0b7c12 */ /* 0x000fe2000f8e3cff */
[----:B------:R-:W-:Y:S07]  /*39b0*/  @P1 BRA `(.L_x_66) ;  /* 0xfffffff800a01947 */ /* 0x000fee000383ffff */
[----:B------:R-:W2:Y:S01]  /*39c0*/  S2UR UR8, SR_CgaCtaId ;  /* 0x00000000000879c3 */ /* 0x000ea20000008800 */
[----:B------:R-:W-:Y:S01]  /*39d0*/  ELECT P0, URZ, PT ;  /* 0x0000000000ff782f */ /* 0x000fe20003800000 */
[----:B------:R-:W-:Y:S01]  /*39e0*/  IMAD.MOV.U32 R0, RZ, RZ, 0x1 ;  /* 0x00000001ff007424 */ /* 0x000fe200078e00ff */
[----:B------:R-:W-:Y:S01]  /*39f0*/  UIADD3 UR26, UPT, UPT, UR26, 0xd0, URZ ;  /* 0x000000d01a1a7890 */ /* 0x000fe2000fffe0ff */
[----:B------:R-:W-:Y:S01]  /*3a00*/  SHF.L.U32 R3, R11, 0x1f, RZ ;  /* 0x0000001f0b037819 */ /* 0x000fe200000006ff */
[----:B------:R-:W-:-:S03]  /*3a10*/  UMOV UR4, 0x40 ;  /* 0x0000004000047882 */ /* 0x000fc60000000000 */
[----:B------:R-:W-:Y:S01]  /*3a20*/  UVIRTCOUNT.DEALLOC.SMPOOL 0x80 ;  /* 0x000000800000784c */ /* 0x000fe20000000000 */
[----:B--2---:R-:W-:Y:S02]  /*3a30*/  ULEA UR8, UR8, UR4, 0x18 ;  /* 0x0000000408087291 */ /* 0x004fe4000f8ec0ff */
[----:B------:R-:W-:-:S07]  /*3a40*/  ULEA UR4, UR31, UR26, 0x3 ;  /* 0x0000001a1f047291 */ /* 0x000fce000f8e18ff */
[----:B------:R2:W-:Y:S02]  /*3a50*/  @P0 STS.U8 [UR8+0x1c], R0 ;  /* 0x00001c00ff000988 */ /* 0x0005e40008000008 */
[----:B------:R-:W4:Y:S02]  /*3a60*/  SYNCS.PHASECHK.TRANS64.TRYWAIT P0, [UR4], R3 ;  /* 0x00000003ff0075a7 */ /* 0x000f240008001104 */
[----:B--2-4-:R-:W-:Y:S05]  /*3a70*/  @!P0 BRA `(.L_x_67) ;  /* 0x0000005c00cc8947 */ /* 0x014fea0003800000 */
.L_x_158:
[----:B------:R-:W-:-:S04]  /*3a80*/  UIADD3 UR4, UPT, UPT, UR31, 0x1, URZ ;  /* 0x000000011f047890 */ /* 0x000fc8000fffe0ff */
[----:B------:R-:W-:-:S04]  /*3a90*/  UISETP.NE.AND UP0, UPT, UR4, 0x4, UPT ;  /* 0x000000040400788c */ /* 0x000fc8000bf05270 */
[----:B------:R-:W-:Y:S02]  /*3aa0*/  USEL UR6, URZ, 0x1, UP0 ;  /* 0x00000001ff067887 */ /* 0x000fe40008000000 */
[----:B------:R-:W-:-:S04]  /*3ab0*/  USEL UR4, UR4, URZ, UP0 ;  /* 0x000000ff04047287 */ /* 0x000fc80008000000 */
[----:B-1----:R-:W-:Y:S01]  /*3ac0*/  ULEA UR5, UR4, UR26, 0x3 ;  /* 0x0000001a04057291 */ /* 0x002fe2000f8e18ff */
[----:B------:R-:W-:-:S04]  /*3ad0*/  LOP3.LUT R2, R11, UR6, RZ, 0x3c, !PT ;  /* 0x000000060b027c12 */ /* 0x000fc8000f8e3cff */
[----:B--2---:R-:W-:-:S04]  /*3ae0*/  SHF.L.U32 R3, R2, 0x1f, RZ ;  /* 0x0000001f02037819 */ /* 0x004fc800000006ff */
[----:B------:R-:W1:Y:S02]  /*3af0*/  SYNCS.PHASECHK.TRANS64.TRYWAIT P0, [UR5], R3 ;  /* 0x00000003ff0075a7 */ /* 0x000e640008001105 */
[----:B-1----:R-:W-:Y:S05]  /*3b00*/  @!P0 BRA `(.L_x_68) ;  /* 0x0000005c00c08947 */ /* 0x002fea0003800000 */
.L_x_160:
        /* <DEDUP_REMOVED lines=9> */
.L_x_162:
[----:B------:R-:W-:-:S04]  /*3ba0*/  UIADD3 UR4, UPT, UPT, UR4, 0x1, URZ ;  /* 0x0000000104047890 */ /* 0x000fc8000fffe0ff */
[----:B------:R-:W-:-:S04]  /*3bb0*/  UISETP.NE.AND UP0, UPT, UR4, 0x4, UPT ;  /* 0x000000040400788c */ /* 0x000fc8000bf05270 */
[----:B------:R-:W-:Y:S02]  /*3bc0*/  USEL UR5, URZ, 0x1, UP0 ;  /* 0x00000001ff057887 */ /* 0x000fe40008000000 */
[----:B------:R-:W-:-:S04]  /*3bd0*/  USEL UR4, UR4, URZ, UP0 ;  /* 0x000000ff04047287 */ /* 0x000fc80008000000 */
[----:B------:R-:W-:Y:S01]  /*3be0*/  ULEA UR4, UR4, UR26, 0x3 ;  /* 0x0000001a04047291 */ /* 0x000fe2000f8e18ff */
[----:B-1----:R-:W-:-:S04]  /*3bf0*/  LOP3.LUT R3, R2, UR5, RZ, 0x3c, !PT ;  /* 0x0000000502037c12 */ /* 0x002fc8000f8e3cff */
[----:B------:R-:W-:-:S04]  /*3c00*/  SHF.L.U32 R3, R3, 0x1f, RZ ;  /* 0x0000001f03037819 */ /* 0x000fc800000006ff */
[----:B------:R-:W1:Y:S02]  /*3c10*/  SYNCS.PHASECHK.TRANS64.TRYWAIT P0, [UR4], R3 ;  /* 0x00000003ff0075a7 */ /* 0x000e640008001104 */
[----:B-1----:R-:W-:Y:S05]  /*3c20*/  @!P0 BRA `(.L_x_70) ;  /* 0x0000005c00a88947 */ /* 0x002fea0003800000 */
.L_x_164:
[----:B------:R-:W-:Y:S01]  /*3c30*/  NOP ;  /* 0x0000000000007918 */ /* 0x000fe20000000000 */
[----:B-1----:R-:W1:Y:S01]  /*3c40*/  LDS R0, [UR8+0x14] ;  /* 0x00001408ff007984 */ /* 0x002e620008000800 */
[----:B------:R-:W-:Y:S01]  /*3c50*/  ULOP3.LUT UR4, UR42, 0xffff, URZ, 0xc0, !UPT ;  /* 0x0000ffff2a047892 */ /* 0x000fe2000f8ec0ff */
[----:B------:R-:W-:Y:S01]  /*3c60*/  UMOV UR5, 0xffff ;  /* 0x0000ffff00057882 */ /* 0x000fe20000000000 */
[----:B------:R-:W-:Y:S02]  /*3c70*/  UMOV UR6, 0x1 ;  /* 0x0000000100067882 */ /* 0x000fe40000000000 */
[----:B------:R-:W-:-:S04]  /*3c80*/  USHF.R.U32.HI UR4, URZ, 0x5, UR4 ;  /* 0x00000005ff047899 */ /* 0x000fc80008011604 */
[----:B------:R-:W-:Y:S02]  /*3c90*/  USHF.L.U32 UR5, UR5, UR4, URZ ;  /* 0x0000000405057299 */ /* 0x000fe400080006ff */
[----:B------:R-:W-:-:S04]  /*3ca0*/  USHF.L.U32 UR4, UR6, UR4, URZ ;  /* 0x0000000406047299 */ /* 0x000fc800080006ff */
[----:B-1----:R-:W-:-:S04]  /*3cb0*/  LOP3.LUT R0, R0, UR5, RZ, 0xc0, !PT ;  /* 0x0000000500007c12 */ /* 0x002fc8000f8ec0ff */
[----:B------:R-:W-:-:S13]  /*3cc0*/  ISETP.NE.AND P0, PT, R0, UR5, PT ;  /* 0x0000000500007c0c */ /* 0x000fda000bf05270 */
[----:B------:R-:W-:Y:S05]  /*3cd0*/  @P0 BRA `(.L_x_71) ;  /* 0x0000000000580947 */ /* 0x000fea0003800000 */
[----:B------:R-:W1:Y:S02]  /*3ce0*/  LDS R0, [UR8+0x18] ;  /* 0x00001808ff007984 */ /* 0x000e640008000800 */
[----:B-1----:R-:W-:-:S04]  /*3cf0*/  LOP3.LUT R0, R0, UR4, RZ, 0xc0, !PT ;  /* 0x0000000400007c12 */ /* 0x002fc8000f8ec0ff */
[----:B------:R-:W-:-:S13]  /*3d00*/  ISETP.NE.AND P0, PT, R0, UR4, PT ;  /* 0x0000000400007c0c */ /* 0x000fda000bf05270 */
[----:B------:R-:W-:Y:S05]  /*3d10*/  @P0 BRA `(.L_x_72) ;  /* 0x00000000003c0947 */ /* 0x000fea0003800000 */
[----:B------:R-:W1:Y:S01]  /*3d20*/  S2R R2, SR_LANEID ;  /* 0x0000000000027919 */ /* 0x000e620000000000 */
[----:B------:R-:W-:Y:S01]  /*3d30*/  ULOP3.LUT UR5, URZ, UR5, URZ, 0x33, !UPT ;  /* 0x00000005ff057292 */ /* 0x000fe2000f8e33ff */
[----:B------:R-:W-:Y:S01]  /*3d40*/  LOP3.LUT R4, RZ, UR4, RZ, 0x33, !PT ;  /* 0x00000004ff047c12 */ /* 0x000fe2000f8e33ff */
[----:B------:R-:W-:Y:S02]  /*3d50*/  VOTEU.ANY UR4, UPT, PT ;  /* 0x0000000000047886 */ /* 0x000fe400038e0100 */
[----:B------:R-:W-:Y:S01]  /*3d60*/  UFLO.U32 UR4, UR4 ;  /* 0x00000004000472bd */ /* 0x000fe200080e0000 */
[----:B------:R-:W2:Y:S01]  /*3d70*/  REDUX UR6, R4 ;  /* 0x00000000040673c4 */ /* 0x000ea20000000000 */
[----:B------:R-:W-:-:S06]  /*3d80*/  IMAD.U32 R0, RZ, RZ, UR5 ;  /* 0x00000005ff007e24 */ /* 0x000fcc000f8e00ff */
[----:B------:R4:W-:Y:S01]  /*3d90*/  UTCATOMSWS.AND URZ, UR5 ;  /* 0x0000000500ff79e3 */ /* 0x0009e20008000000 */
[----:B------:R-:W3:Y:S01]  /*3da0*/  REDUX UR7, R0 ;  /* 0x00000000000773c4 */ /* 0x000ee20000000000 */
[----:B-1----:R-:W-:Y:S01]  /*3db0*/  ISETP.EQ.U32.AND P0, PT, R2, UR4, PT ;  /* 0x0000000402007c0c */ /* 0x002fe2000bf02070 */
[----:B--2---:R-:W-:Y:S01]  /*3dc0*/  IMAD.U32 R2, RZ, RZ, UR6 ;  /* 0x00000006ff027e24 */ /* 0x004fe2000f8e00ff */
[----:B---3--:R-:W-:-:S11]  /*3dd0*/  MOV R3, UR7 ;  /* 0x0000000700037c02 */ /* 0x008fd60008000f00 */
[----:B------:R4:W-:Y:S04]  /*3de0*/  @P0 ATOMS.AND RZ, [UR8+0x14], R3 ;  /* 0x00001403ffff098c */ /* 0x0009e8000a800008 */
[----:B------:R4:W-:Y:S01]  /*3df0*/  @P0 ATOMS.AND RZ, [UR8+0x18], R2 ;  /* 0x00001802ffff098c */ /* 0x0009e2000a800008 */
[----:B------:R-:W-:Y:S05]  /*3e00*/  BRA `(.L_x_73) ;  /* 0x0000000000147947 */ /* 0x000fea0003800000 */
.L_x_72:
[----:B------:R-:W-:Y:S02]  /*3e10*/  MOV R2, 0x3e30 ;  /* 0x00003e3000027802 */ /* 0x000fe40000000f00 */
[----:B---3-5:R-:W-:Y:S05]  /*3e20*/  CALL.REL.NOINC `($__internal_0_$__cuda_sm10x_tcgen05_guardrail_trap_col_being_dealloced_not_returned_by_alloc) ;  /* 0x0000006000907944 */ /* 0x028fea0003c00000 */
[----:B------:R-:W-:Y:S05]  /*3e30*/  BRA `(.L_x_73) ;  /* 0x0000000000087947 */ /* 0x000fea0003800000 */
.L_x_71:
[----:B------:R-:W-:Y:S02]  /*3e40*/  MOV R2, 0x3e60 ;  /* 0x00003e6000027802 */ /* 0x000fe40000000f00 */
[----:B---3-5:R-:W-:Y:S05]  /*3e50*/  CALL.REL.NOINC `($__internal_2_$__cuda_sm10x_tcgen05_guardrail_trap_unallocated_columns_being_dealloced) ;  /* 0x00000060009c7944 */ /* 0x028fea0003c00000 */
.L_x_73:
[----:B------:R-:W-:Y:S01]  /*3e60*/  NOP ;  /* 0x0000000000007918 */ /* 0x000fe20000000000 */
[----:B----4-:R-:W-:Y:S05]  /*3e70*/  EXIT ;  /* 0x000000000000794d */ /* 0x010fea0003800000 */
.L_x_55:
[----:B------:R-:W-:-:S09]  /*3e80*/  UISETP.NE.OR UP0, UPT, UR17, 0x3, !UP3 ;  /* 0x000000031100788c */ /* 0x000fd2000df05670 */
[----:B------:R-:W-:Y:S05]  /*3e90*/  BRA.U UP0, `(.L_x_74) ;  /* 0x0000001100547547 */ /* 0x000fea000b800000 */
[----:B------:R-:W1:Y:S01]  /*3ea0*/  LDCU UR31, c[0x0][0x370] ;  /* 0x00006e00ff1f77ac */ /* 0x000e620008000800 */
[----:B------:R-:W2:Y:S01]  /*3eb0*/  LDC.64 R16, c[0x0][0x348] ;  /* 0x0000d200ff107b82 */ /* 0x000ea20000000a00 */
[----:B------:R-:W-:Y:S02]  /*3ec0*/  HFMA2 R13, -RZ, RZ, 0, 0 ;  /* 0x00000000ff0d7431 */ /* 0x000fe400000001ff */
[----:B------:R-:W-:Y:S01]  /*3ed0*/  IMAD.MOV.U32 R15, RZ, RZ, 0x1 ;  /* 0x00000001ff0f7424 */ /* 0x000fe200078e00ff */
[----:B------:R-:W1:Y:S01]  /*3ee0*/  LDCU.128 UR48, c[0x0][0xb10] ;  /* 0x00016200ff3077ac */ /* 0x000e620008000c00 */
[----:B------:R-:W-:Y:S01]  /*3ef0*/  IMAD.MOV.U32 R14, RZ, RZ, RZ ;  /* 0x000000ffff0e7224 */ /* 0x000fe200078e00ff */
[----:B------:R-:W-:Y:S01]  /*3f00*/  MOV R7, 0x2000 ;  /* 0x0000200000077802 */ /* 0x000fe20000000f00 */
[----:B------:R-:W3:Y:S01]  /*3f10*/  LDCU UR30, c[0x0][0x374] ;  /* 0x00006e80ff1e77ac */ /* 0x000ee20008000800 */
[----:B------:R-:W4:Y:S01]  /*3f20*/  LDC.64 R2, c[0x0][0x888] ;  /* 0x00022200ff027b82 */ /* 0x000f220000000a00 */
[----:B------:R-:W3:Y:S01]  /*3f30*/  LDCU UR15, c[0x0][0xb0c] ;  /* 0x00016180ff0f77ac */ /* 0x000ee20008000800 */
[----:B------:R-:W2:Y:S06]  /*3f40*/  LDCU UR40, c[0x0][0xb20] ;  /* 0x00016400ff2877ac */ /* 0x000eac0008000800 */
[----:B------:R-:W4:Y:S01]  /*3f50*/  LDC.64 R4, c[0x0][0x890] ;  /* 0x00022400ff047b82 */ /* 0x000f220000000a00 */
[----:B------:R-:W2:Y:S01]  /*3f60*/  LDCU UR4, c[0x0][0xb30] ;  /* 0x00016600ff0477ac */ /* 0x000ea20008000800 */
[----:B------:R-:W-:Y:S01]  /*3f70*/  UMOV UR21, 0x400 ;  /* 0x0000040000157882 */ /* 0x000fe20000000000 */
[----:B-1----:R-:W-:-:S02]  /*3f80*/  UIMAD.WIDE.U32 UR6, UR31, UR48, URZ ;  /* 0x000000301f0672a5 */ /* 0x002fc4000f8e00ff */
[----:B---3--:R-:W-:Y:S02]  /*3f90*/  UIMAD.WIDE.U32 UR8, UR30, UR51, URZ ;  /* 0x000000331e0872a5 */ /* 0x008fe4000f8e00ff */
[----:B------:R-:W-:Y:S02]  /*3fa0*/  ULEA UR21, UR47, UR21, 0x18 ;  /* 0x000000152f157291 */ /* 0x000fe4000f8ec0ff */
[----:B------:R-:W-:Y:S02]  /*3fb0*/  UPLOP3.LUT UP3, UPT, UPT, UPT, UPT, 0x40, 0x4 ;  /* 0x000000000004789c */ /* 0x000fe40003f6e870 */
[----:B------:R-:W-:Y:S01]  /*3fc0*/  UIADD3 UR37, UPT, UPT, UR21, 0x58, URZ ;  /* 0x0000005815257890 */ /* 0x000fe2000fffe0ff */
[----:B------:R-:W-:Y:S01]  /*3fd0*/  UMOV UR6, UR7 ;  /* 0x0000000700067c82 */ /* 0x000fe20008000000 */
[----:B------:R-:W-:Y:S01]  /*3fe0*/  UMOV UR38, UR9 ;  /* 0x0000000900267c82 */ /* 0x000fe20008000000 */
[----:B------:R-:W-:Y:S02]  /*3ff0*/  UISETP.GE.AND UP0, UPT, UR42, 0x1, UPT ;  /* 0x000000012a00788c */ /* 0x000fe4000bf06270 */
[----:B------:R-:W-:Y:S01]  /*4000*/  UISETP.NE.AND UP4, UPT, UR42, 0x1, UPT ;  /* 0x000000012a00788c */ /* 0x000fe2000bf85270 */
[----:B------:R-:W1:Y:S01]  /*4010*/  LDCU.64 UR22, c[0x0][0xb28] ;  /* 0x00016500ff1677ac */ /* 0x000e620008000a00 */
[----:B------:R-:W-:-:S02]  /*4020*/  UISETP.NE.AND UP6, UPT, UR15, 0x1, UPT ;  /* 0x000000010f00788c */ /* 0x000fc4000bfc5270 */
[----:B------:R-:W-:Y:S02]  /*4030*/  UISETP.NE.AND UP5, UPT, UR50, 0x1, UPT ;  /* 0x000000013200788c */ /* 0x000fe4000bfa5270 */
[----:B------:R-:W-:Y:S02]  /*4040*/  UIADD3 UR33, UPT, UPT, UR21, 0x40, URZ ;  /* 0x0000004015217890 */ /* 0x000fe4000fffe0ff */
[----:B------:R-:W-:Y:S02]  /*4050*/  UIADD3 UR25, UPT, UPT, UR21, 0x48, URZ ;  /* 0x0000004815197890 */ /* 0x000fe4000fffe0ff */
[----:B------:R-:W-:Y:S02]  /*4060*/  UIADD3 UR17, UPT, UPT, UR21, 0x50, URZ ;  /* 0x0000005015117890 */ /* 0x000fe4000fffe0ff */
[----:B------:R-:W-:Y:S02]  /*4070*/  UPRMT UR37, UR47, 0x654, UR37 ;  /* 0x000006542f257896 */ /* 0x000fe40008000025 */
[----:B------:R-:W-:-:S02]  /*4080*/  USHF.R.U32.HI UR39, URZ, UR49, UR6 ;  /* 0x00000031ff277299 */ /* 0x000fc40008011606 */
[----:B--2---:R-:W-:Y:S02]  /*4090*/  USHF.R.U32.HI UR38, URZ, UR40, UR38 ;  /* 0x00000028ff267299 */ /* 0x004fe40008011626 */
[----:B------:R-:W-:-:S11]  /*40a0*/  UISETP.NE.AND UP2, UPT, UR4, 0x1, UPT ;  /* 0x000000010400788c */ /* 0x000fd6000bf45270 */
.L_x_85:
[C---:B------:R-:W-:Y:S02]  /*40b0*/  LEA R12, R14.reuse, UR21, 0x3 ;  /* 0x000000150e0c7c11 */ /* 0x040fe4000f8e18ff */
[----:B------:R-:W-:Y:S02]  /*40c0*/  SHF.L.U32 R9, R13, 0x1f, RZ ;  /* 0x0000001f0d097819 */ /* 0x000fe400000006ff */
[----:B------:R-:W-:Y:S02]  /*40d0*/  LEA R10, R14, UR21, 0x4 ;  /* 0x000000150e0a7c11 */ /* 0x000fe4000f8e20ff */
[----:B--2---:R-:W2:Y:S02]  /*40e0*/  SYNCS.PHASECHK.TRANS64.TRYWAIT P0, [R12+URZ+0x90], R9 ;  /* 0x000090090c0075a7 */ /* 0x004ea400080011ff */
[----:B--2---:R-:W-:Y:S05]  /*40f0*/  @!P0 BRA `(.L_x_75) ;  /* 0x00000058008c8947 */ /* 0x004fea0003800000 */
.L_x_165:
[----:B--2---:R-:W2:Y:S01]  /*4100*/  LDS.128 R8, [R10+0x120] ;  /* 0x000120000a087984 */ /* 0x004ea20000000c00 */
[----:B------:R-:W-:Y:S01]  /*4110*/  UISETP.GE.AND UP0, UPT, UR42, 0x1, UPT ;  /* 0x000000012a00788c */ /* 0x000fe2000bf06270 */
[----:B------:R-:W-:Y:S01]  /*4120*/  @!PT LDS RZ, [RZ] ;  /* 0x00000000fffff984 */ /* 0x000fe20000000800 */
[----:B------:R-:W-:Y:S01]  /*4130*/  @!PT LDS RZ, [RZ] ;  /* 0x00000000fffff984 */ /* 0x000fe20000000800 */
[----:B------:R-:W-:Y:S01]  /*4140*/  @!PT LDS RZ, [RZ] ;  /* 0x00000000fffff984 */ /* 0x000fe20000000800 */
[----:B------:R-:W-:Y:S01]  /*4150*/  @!PT LDS RZ, [RZ] ;  /* 0x00000000fffff984 */ /* 0x000fe20000000800 */
[----:B------:R3:W-:Y:S06]  /*4160*/  MEMBAR.ALL.CTA ;  /* 0x0000000000007992 */ /* 0x0007ec0000008000 */
[----:B---3--:R-:W3:Y:S01]  /*4170*/  FENCE.VIEW.ASYNC.S ;  /* 0x00000000000073c6 */ /* 0x008ee20000000000 */
[----:B--2---:R-:W-:Y:S11]  /*4180*/  LOP3.LUT P0, RZ, R10, 0x1, RZ, 0xc0, !PT ;  /* 0x000000010aff7812 */ /* 0x004ff6000780c0ff */
[----:B------:R-:W-:Y:S02]  /*4190*/  @!UPT UIADD3 URZ, UPT, UPT, URZ, URZ, URZ ;  /* 0x000000fffffff290 */ /* 0x000fe4000fffe0ff */
[----:B---3--:R-:W-:Y:S01]  /*41a0*/  VOTEU.ANY UP1, P0 ;  /* 0x0000000000ff7886 */ /* 0x008fe20000020100 */
[----:B------:R-:W-:Y:S11]  /*41b0*/  PLOP3.LUT P0, PT, PT, PT, UP1, 0x80, 0x8 ;  /* 0x000000000008781c */ /* 0x000ff60003f0f018 */
[----:B------:R-:W-:Y:S02]  /*41c0*/  @!UPT UIADD3 URZ, UPT, UPT, URZ, URZ, URZ ;  /* 0x000000fffffff290 */ /* 0x000fe4000fffe0ff */
[----:B------:R-:W-:Y:S02]  /*41d0*/  @P0 SHF.R.U32.HI R0, RZ, 0x10, R9 ;  /* 0x00000010ff000819 */ /* 0x000fe40000011609 */
[----:B------:R-:W-:Y:S02]  /*41e0*/  @P0 MOV R6, R8 ;  /* 0x0000000800060202 */ /* 0x000fe40000000f00 */
[----:B------:R-:W-:Y:S01]  /*41f0*/  @P0 R2UR UR4, R0 ;  /* 0x00000000000402ca */ /* 0x000fe200000e0000 */
[----:B------:R-:W-:Y:S01]  /*4200*/  VIADD R0, R12, 0xa0 ;  /* 0x000000a00c007836 */ /* 0x000fe20000000000 */
[----:B------:R-:W-:Y:S02]  /*4210*/  @P0 LOP3.LUT R8, R9, 0xffff, RZ, 0xc0, !PT ;  /* 0x0000ffff09080812 */ /* 0x000fe400078ec0ff */
[----:B------:R-:W-:Y:S02]  /*4220*/  @P0 R2UR UR6, R6 ;  /* 0x00000000060602ca */ /* 0x000fe400000e0000 */
[----:B------:R-:W-:Y:S02]  /*4230*/  PRMT R0, RZ, 0x654, R0 ;  /* 0x00000654ff007816 */ /* 0x000fe40000000000 */
[----:B------:R-:W-:Y:S02]  /*4240*/  @P0 R2UR UR5, R8 ;  /* 0x00000000080502ca */ /* 0x000fe400000e0000 */
[----:B------:R2:W-:Y:S03]  /*4250*/  SYNCS.ARRIVE.TRANS64.RED.A1T0 RZ, [R0+URZ], RZ ;  /* 0x000000ff00ff79a7 */ /* 0x0005e600081004ff */
[----:B------:R-:W-:Y:S04]  /*4260*/  @UP1 UMOV UR29, UR4 ;  /* 0x00000004001d1c82 */ /* 0x000fe80008000000 */
[----:B------:R-:W-:Y:S04]  /*4270*/  @UP1 UMOV UR14, UR6 ;  /* 0x00000006000e1c82 */ /* 0x000fe80008000000 */
[----:B------:R-:W-:Y:S01]  /*4280*/  @UP1 UMOV UR13, UR5 ;  /* 0x00000005000d1c82 */ /* 0x000fe20008000000 */
[----:B------:R-:W-:Y:S05]  /*4290*/  BRA.U !UP0, `(.L_x_76) ;  /* 0x0000000108a47547 */ /* 0x000fea000b800000 */
[----:B------:R-:W-:Y:S02]  /*42a0*/  UIMAD.WIDE.U32 UR18, UR13, UR51, URZ ;  /* 0x000000330d1272a5 */ /* 0x000fe4000f8e00ff */
[----:B------:R-:W-:Y:S02]  /*42b0*/  UIMAD.WIDE.U32 UR26, UR14, UR48, URZ ;  /* 0x000000300e1a72a5 */ /* 0x000fe4000f8e00ff */
[----:B------:R-:W-:Y:S02]  /*42c0*/  USEL UR4, UR30, UR38, !UP5 ;  /* 0x000000261e047287 */ /* 0x000fe4000e800000 */
[----:B------:R-:W-:Y:S02]  /*42d0*/  USEL UR7, UR31, UR39, !UP6 ;  /* 0x000000271f077287 */ /* 0x000fe4000f000000 */
[----:B-1----:R-:W-:Y:S02]  /*42e0*/  UIMAD.WIDE.U32 UR8, UR4, UR22, URZ ;  /* 0x00000016040872a5 */ /* 0x002fe4000f8e00ff */
[----:B------:R-:W-:Y:S01]  /*42f0*/  UIMAD.WIDE.U32 UR10, UR7, UR22, URZ ;  /* 0x00000016070a72a5 */ /* 0x000fe2000f8e00ff */
[----:B------:R-:W-:Y:S02]  /*4300*/  UMOV UR5, UR19 ;  /* 0x0000001300057c82 */ /* 0x000fe40008000000 */
[----:B------:R-:W-:Y:S03]  /*4310*/  USHF.R.U32.HI UR6, URZ, UR40, UR5 ;  /* 0x00000028ff067299 */ /* 0x000fe60008011605 */
[----:B------:R-:W-:Y:S01]  /*4320*/  UMOV UR5, UR27 ;  /* 0x0000001b00057c82 */ /* 0x000fe20008000000 */
[----:B------:R-:W-:Y:S02]  /*4330*/  USEL UR6, UR13, UR6, !UP5 ;  /* 0x000000060d067287 */ /* 0x000fe4000e800000 */
[----:B------:R-:W-:Y:S03]  /*4340*/  USHF.R.U32.HI UR12, URZ, UR49, UR5 ;  /* 0x00000031ff0c7299 */ /* 0x000fe60008011605 */
[----:B------:R-:W-:Y:S02]  /*4350*/  UMOV UR5, UR9 ;  /* 0x0000000900057c82 */ /* 0x000fe40008000000 */
[----:B------:R-:W-:Y:S03]  /*4360*/  @UP4 USHF.R.U32.HI UR4, URZ, UR23, UR5 ;  /* 0x00000017ff044299 */ /* 0x000fe60008011605 */
[----:B------:R-:W-:Y:S01]  /*4370*/  UMOV UR5, UR11 ;  /* 0x0000000b00057c82 */ /* 0x000fe20008000000 */
[----:B------:R-:W-:Y:S02]  /*4380*/  UIMAD UR4, UR42, UR4, URZ ;  /* 0x000000042a0472a4 */ /* 0x000fe4000f8e02ff */
[----:B------:R-:W-:Y:S02]  /*4390*/  @UP4 USHF.R.U32.HI UR7, URZ, UR23, UR5 ;  /* 0x00000017ff074299 */ /* 0x000fe40008011605 */
[----:B------:R-:W-:Y:S02]  /*43a0*/  UIMAD.WIDE.U32 UR10, UR6, UR22, URZ ;  /* 0x00000016060a72a5 */ /* 0x000fe4000f8e00ff */
[----:B------:R-:W-:Y:S02]  /*43b0*/  USEL UR5, UR14, UR12, !UP6 ;  /* 0x0000000c0e057287 */ /* 0x000fe4000f000000 */
[----:B------:R-:W-:Y:S02]  /*43c0*/  UIMAD UR8, UR42, UR7, URZ ;  /* 0x000000072a0872a4 */ /* 0x000fe4000f8e02ff */
[----:B------:R-:W-:Y:S03]  /*43d0*/  UISETP.GE.AND UP0, UPT, UR6, UR4, UPT ;  /* 0x000000040600728c */ /* 0x000fe6000bf06270 */
[----:B------:R-:W-:Y:S01]  /*43e0*/  UMOV UR4, UR11 ;  /* 0x0000000b00047c82 */ /* 0x000fe20008000000 */
[----:B------:R-:W-:Y:S02]  /*43f0*/  UISETP.GE.OR UP0, UPT, UR5, UR8, UP0 ;  /* 0x000000080500728c */ /* 0x000fe40008706670 */
[----:B------:R-:W-:Y:S02]  /*4400*/  USHF.R.U32.HI UR4, URZ, UR23, UR4 ;  /* 0x00000017ff047299 */ /* 0x000fe40008011604 */
[----:B------:R-:W-:Y:S02]  /*4410*/  UIMAD.WIDE.U32 UR8, UR5, UR22, URZ ;  /* 0x00000016050872a5 */ /* 0x000fe4000f8e00ff */
[----:B------:R-:W-:Y:S04]  /*4420*/  USEL UR10, UR6, UR4, !UP4 ;  /* 0x00000004060a7287 */ /* 0x000fe8000e000000 */
[----:B------:R-:W-:Y:S01]  /*4430*/  UIADD3 UR11, UPT, UPT, -UR10, URZ, URZ ;  /* 0x000000ff0a0b7290 */ /* 0x000fe2000fffe1ff */
[----:B------:R-:W-:Y:S02]  /*4440*/  @!UP0 UMOV UR4, UR9 ;  /* 0x0000000900048c82 */ /* 0x000fe40008000000 */
[----:B------:R-:W-:Y:S02]  /*4450*/  @!UP0 USHF.R.U32.HI UR4, URZ, UR23, UR4 ;  /* 0x00000017ff048299 */ /* 0x000fe40008011604 */
[----:B------:R-:W-:Y:S02]  /*4460*/  UIMAD UR8, UR42, UR11, UR6 ;  /* 0x0000000b2a0872a4 */ /* 0x000fe4000f8e0206 */
[----:B------:R-:W-:Y:S04]  /*4470*/  @!UP0 USEL UR4, UR5, UR4, !UP4 ;  /* 0x0000000405048287 */ /* 0x000fe8000e000000 */
[----:B------:R-:W-:Y:S02]  /*4480*/  @!UP0 UIMAD UR8, UR7, UR8, UR4 ;  /* 0x00000008070882a4 */ /* 0x000fe4000f8e0204 */
[----:B------:R-:W-:Y:S02]  /*4490*/  @!UP0 UIADD3 UR9, UPT, UPT, UR10, -UR4, URZ ;  /* 0x800000040a098290 */ /* 0x000fe4000fffe0ff */
[----:B------:R-:W-:Y:S02]  /*44a0*/  UIADD3 UR4, UPT, UPT, -UR5, URZ, URZ ;  /* 0x000000ff05047290 */ /* 0x000fe4000fffe1ff */
[----:B------:R-:W-:Y:S02]  /*44b0*/  UIADD3 UR7, UPT, UPT, -UR6, URZ, URZ ;  /* 0x000000ff06077290 */ /* 0x000fe4000fffe1ff */
[----:B------:R-:W-:Y:S02]  /*44c0*/  @!UP0 UIMAD UR6, UR9, UR42, UR5 ;  /* 0x0000002a090682a4 */ /* 0x000fe4000f8e0205 */
[----:B------:R-:W-:Y:S02]  /*44d0*/  UIMAD UR14, UR15, UR4, UR14 ;  /* 0x000000040f0e72a4 */ /* 0x000fe4000f8e020e */
[----:B------:R-:W-:Y:S01]  /*44e0*/  UIMAD UR13, UR50, UR7, UR13 ;  /* 0x00000007320d72a4 */ /* 0x000fe2000f8e020d */
[----:B------:R-:W-:Y:S02]  /*44f0*/  @!UP0 UMOV UR5, UR8 ;  /* 0x0000000800058c82 */ /* 0x000fe40008000000 */
[----:B------:R-:W-:Y:S02]  /*4500*/  UIMAD UR14, UR5, UR15, UR14 ;  /* 0x0000000f050e72a4 */ /* 0x000fe4000f8e020e */
[----:B------:R-:W-:Y:S11]  /*4510*/  UIMAD UR13, UR6, UR50, UR13 ;  /* 0x00000032060d72a4 */ /* 0x000ff6000f8e020d */
[----:B------:R-:W-:Y:S01]  /*4520*/  @!UPT UIADD3 URZ, UPT, UPT, URZ, URZ, URZ ;  /* 0x000000fffffff290 */ /* 0x000fe2000fffe0ff */
.L_x_76:
[----:B------:R-:W3:Y:S01]  /*4530*/  @!UP2 LDCU.128 UR8, c[0x0][0xb10] ;  /* 0x00016200ff08a7ac */ /* 0x000ee20008000c00 */
[C---:B----4-:R-:W-:Y:S02]  /*4540*/  ISETP.NE.U32.AND P1, PT, R4.reuse, RZ, PT ;  /* 0x000000ff0400720c */ /* 0x050fe40003f25070 */
[----:B------:R-:W-:Y:S02]  /*4550*/  ISETP.NE.U32.AND P0, PT, R4, RZ, PT ;  /* 0x000000ff0400720c */ /* 0x000fe40003f05070 */
[C---:B------:R-:W-:Y:S02]  /*4560*/  ISETP.NE.AND.EX P1, PT, R5.reuse, RZ, PT, P1 ;  /* 0x000000ff0500720c */ /* 0x040fe40003f25310 */
[----:B------:R-:W-:Y:S01]  /*4570*/  ISETP.NE.AND.EX P0, PT, R5, RZ, PT, P0 ;  /* 0x000000ff0500720c */ /* 0x000fe20003f05300 */
[----:B------:R-:W4:Y:S01]  /*4580*/  @!UP2 LDCU UR5, c[0x0][0xb0c] ;  /* 0x00016180ff05a7ac */ /* 0x000f220008000800 */
[----:B------:R-:W-:Y:S01]  /*4590*/  SHF.L.U32 R9, R15, 0x1f, RZ ;  /* 0x0000001f0f097819 */ /* 0x000fe200000006ff */
[----:B------:R-:W-:Y:S02]  /*45a0*/  USHF.L.U32 UR35, UR16, 0x7, URZ ;  /* 0x0000000710237899 */ /* 0x000fe400080006ff */
[----:B------:R-:W-:Y:S02]  /*45b0*/  USHF.L.U32 UR34, UR20, 0x7, URZ ;  /* 0x0000000714227899 */ /* 0x000fe400080006ff */
[----:B---3--:R-:W-:Y:S07]  /*45c0*/  UIMAD.WIDE.U32 UR6, UR14, UR8, URZ ;  /* 0x000000080e0672a5 */ /* 0x008fee000f8e00ff */
[----:B------:R-:W-:Y:S01]  /*45d0*/  @!UP2 UMOV UR4, UR7 ;  /* 0x000000070004ac82 */ /* 0x000fe20008000000 */
[----:B----4-:R-:W-:Y:S02]  /*45e0*/  @!UP2 UISETP.NE.AND UP0, UPT, UR5, 0x1, UPT ;  /* 0x000000010500a88c */ /* 0x010fe4000bf05270 */
[----:B------:R-:W-:Y:S02]  /*45f0*/  @!UP2 USHF.R.U32.HI UR4, URZ, UR9, UR4 ;  /* 0x00000009ff04a299 */ /* 0x000fe40008011604 */
[----:B------:R-:W-:Y:S02]  /*4600*/  UIMAD.WIDE.U32 UR6, UR13, UR11, URZ ;  /* 0x0000000b0d0672a5 */ /* 0x000fe4000f8e00ff */
[----:B------:R-:W-:Y:S02]  /*4610*/  @!UP2 USEL UR8, UR14, UR4, !UP0 ;  /* 0x000000040e08a287 */ /* 0x000fe4000c000000 */
[----:B------:R-:W-:Y:S03]  /*4620*/  @!UP2 UISETP.NE.AND UP0, UPT, UR10, 0x1, UPT ;  /* 0x000000010a00a88c */ /* 0x000fe6000bf05270 */
[----:B------:R-:W-:Y:S02]  /*4630*/  @!UP2 UMOV UR6, UR7 ;  /* 0x000000070006ac82 */ /* 0x000fe40008000000 */
[----:B------:R-:W3:Y:S02]  /*4640*/  @!UP2 LDCU UR4, c[0x0][0xb20] ;  /* 0x00016400ff04a7ac */ /* 0x000ee40008000800 */
[----:B---3--:R-:W-:Y:S04]  /*4650*/  @!UP2 USHF.R.U32.HI UR6, URZ, UR4, UR6 ;  /* 0x00000004ff06a299 */ /* 0x008fe80008011606 */
[----:B------:R-:W-:Y:S04]  /*4660*/  @!UP2 USEL UR6, UR13, UR6, !UP0 ;  /* 0x000000060d06a287 */ /* 0x000fe8000c000000 */
[----:B------:R-:W-:Y:S02]  /*4670*/  @!UP2 UIADD3 UR4, UPT, UPT, -UR8, UR6, URZ ;  /* 0x000000060804a290 */ /* 0x000fe4000fffe1ff */
[----:B------:R-:W-:Y:S02]  /*4680*/  @!UP2 UIADD3 UR6, UPT, UPT, UR8, -UR6, URZ ;  /* 0x800000060806a290 */ /* 0x000fe4000fffe0ff */
[----:B------:R-:W-:Y:S02]  /*4690*/  @!UP2 UIMAD UR14, UR4, UR5, UR14 ;  /* 0x00000005040ea2a4 */ /* 0x000fe4000f8e020e */
[----:B------:R-:W-:Y:S01]  /*46a0*/  @!UP2 UIMAD UR13, UR6, UR10, UR13 ;  /* 0x0000000a060da2a4 */ /* 0x000fe2000f8e020d */
[----:B------:R-:W-:Y:S11]  /*46b0*/  BRA.U UP3, `(.L_x_77) ;  /* 0x0000000103107547 */ /* 0x000ff6000b800000 */
[----:B--2---:R-:W-:Y:S04]  /*46c0*/  MOV R0, UR45 ;  /* 0x0000002d00007c02 */ /* 0x004fe80008000f00 */
[----:B------:R-:W-:Y:S04]  /*46d0*/  SHF.L.U32 R11, R0, 0x1f, RZ ;  /* 0x0000001f000b7819 */ /* 0x000fe800000006ff */
[----:B------:R-:W2:Y:S02]  /*46e0*/  SYNCS.PHASECHK.TRANS64.TRYWAIT P2, [UR21+0x88], R11 ;  /* 0x0000880bff0075a7 */ /* 0x000ea40008041115 */
[----:B--2---:R-:W-:Y:S05]  /*46f0*/  @!P2 BRA `(.L_x_78) ;  /* 0x000000540020a947 */ /* 0x004fea0003800000 */
.L_x_77:
[----:B------:R-:W-:Y:S05]  /*4700*/  @!P1 BRA `(.L_x_79) ;  /* 0x0000000000309947 */ /* 0x000fea0003800000 */
[----:B------:R-:W-:Y:S01]  /*4710*/  ISETP.NE.U32.AND P1, PT, R2, RZ, PT ;  /* 0x000000ff0200720c */ /* 0x000fe20003f25070 */
[----:B------:R-:W3:Y:S01]  /*4720*/  LDCU.64 UR4, c[0x0][0x358] ;  /* 0x00006b00ff0477ac */ /* 0x000ee20008000a00 */
[----:B------:R-:W-:Y:S02]  /*4730*/  IMAD.MOV.U32 R80, RZ, RZ, 0x1 ;  /* 0x00000001ff507424 */ /* 0x000fe400078e00ff */
[----:B------:R-:W-:Y:S11]  /*4740*/  ISETP.NE.AND.EX P1, PT, R3, RZ, PT, P1 ;  /* 0x000000ff0300720c */ /* 0x000ff60003f25310 */
[----:B------:R-:W-:Y:S02]  /*4750*/  @!UPT UIADD3 URZ, UPT, UPT, URZ, URZ, URZ ;  /* 0x000000fffffff290 */ /* 0x000fe4000fffe0ff */
[----:B--2---:R-:W2:Y:S01]  /*4760*/  @P1 LDC.64 R10, c[0x0][0x888] ;  /* 0x00022200ff0a1b82 */ /* 0x004ea20000000a00 */
[----:B------:R-:W-:Y:S04]  /*4770*/  @P1 IMAD R0, R4, UR36, RZ ;  /* 0x0000002404001c24 */ /* 0x000fe8000f8e02ff */
[----:B--2---:R-:W-:Y:S04]  /*4780*/  @P1 IMAD.WIDE R10, R0, 0x4, R10 ;  /* 0x00000004000a1825 */ /* 0x004fe800078e020a */
[----:B------:R-:W-:Y:S01]  /*4790*/  HFMA2 R0, -RZ, RZ, 0, 5.9604644775390625e-08 ;  /* 0x00000001ff007431 */ /* 0x000fe200000001ff */
[----:B---3-5:R3:W5:Y:S04]  /*47a0*/  @P1 LDG.E R41, desc[UR4][R10.64] ;  /* 0x000000040a291981 */ /* 0x028768000c1e1900 */
[----:B------:R-:W-:Y:S01]  /*47b0*/  @!P1 PRMT R80, R0, 0x7610, R80 ;  /* 0x0000761000509816 */ /* 0x000fe20000000050 */
[----:B---3--:R-:W4:Y:S06]  /*47c0*/  @!P1 LDC R41, c[0x0][0x880] ;  /* 0x00022000ff299b82 */ /* 0x008f2c0000000800 */
.L_x_79:
[----:B----45:R-:W-:Y:S01]  /*47d0*/  @!P0 FSETP.EQ.AND P1, PT, R41, RZ, PT ;  /* 0x000000ff2900820b */ /* 0x030fe20003f22000 */
[----:B------:R-:W-:Y:S01]  /*47e0*/  @!UPT UIADD3 URZ, UPT, UPT, URZ, URZ, URZ ;  /* 0x000000fffffff290 */ /* 0x000fe2000fffe0ff */
[----:B------:R-:W-:Y:S11]  /*47f0*/  @!P0 BRA `(.L_x_80) ;  /* 0x0000000000188947 */ /* 0x000ff60003800000 */
[----:B------:R-:W-:Y:S02]  /*4800*/  LOP3.LUT P0, RZ, R80, 0xff, RZ, 0xc0, !PT ;  /* 0x000000ff50ff7812 */ /* 0x000fe4000780c0ff */
[----:B------:R-:W-:Y:S04]  /*4810*/  ISETP.NE.U32.AND P1, PT, R2, RZ, PT ;  /* 0x000000ff0200720c */ /* 0x000fe80003f25070 */
[----:B------:R-:W-:Y:S04]  /*4820*/  ISETP.NE.AND.EX P1, PT, R3, RZ, PT, P1 ;  /* 0x000000ff0300720c */ /* 0x000fe80003f25310 */
[----:B------:R-:W-:Y:S03]  /*4830*/  PLOP3.LUT P1, PT, P1, PT, PT, 0x8, 0x80 ;  /* 0x000000000080781c */ /* 0x000fe60000f2e170 */
[----:B------:R-:W-:Y:S11]  /*4840*/  @P0 FSETP.EQ.AND P1, PT, R41, RZ, PT ;  /* 0x000000ff2900020b */ /* 0x000ff60003f22000 */
[----:B------:R-:W-:Y:S02]  /*4850*/  @!UPT UIADD3 URZ, UPT, UPT, URZ, URZ, URZ ;  /* 0x000000fffffff290 */ /* 0x000fe4000fffe0ff */
.L_x_80:
[----:B------:R-:W3:Y:S01]  /*4860*/  SYNCS.PHASECHK.TRANS64.TRYWAIT P2, [UR21+0x60], R9 ;  /* 0x00006009ff0075a7 */ /* 0x000ee20008041115 */
[----:B------:R-:W-:Y:S04]  /*4870*/  ELECT P0, URZ, PT ;  /* 0x0000000000ff782f */ /* 0x000fe80003800000 */
[----:B------:R-:W-:Y:S11]  /*4880*/  PLOP3.LUT P1, PT, P1, P0, PT, 0xf2, 0x2f ;  /* 0x00000000002f781c */ /* 0x000ff60000f21e72 */
[----:B------:R-:W-:Y:S02]  /*4890*/  @!UPT UIADD3 URZ, UPT, UPT, URZ, URZ, URZ ;  /* 0x000000fffffff290 */ /* 0x000fe4000fffe0ff */
[----:B------:R-:W-:Y:S05]  /*48a0*/  @!P1 IADD3 R8, P0, PT, R16, 0x580, RZ ;  /* 0x0000058010089810 */ /* 0x000fea0007f1e0ff */
[----:B------:R-:W-:Y:S01]  /*48b0*/  @!P1 IMAD.X R6, RZ, RZ, R17, P0 ;  /* 0x000000ffff069224 */ /* 0x000fe200000e0611 */
[----:B---3--:R-:W-:Y:S07]  /*48c0*/  @!P2 BRA `(.L_x_81) ;  /* 0x0000005000c4a947 */ /* 0x008fee0003800000 */
.L_x_168:
[----:B------:R-:W-:Y:S01]  /*48d0*/  @!P1 R2UR UR5, R8 ;  /* 0x00000000080592ca */ /* 0x000fe200000e0000 */
[----:B------:R-:W-:Y:S01]  /*48e0*/  VOTEU.ALL UP0, P1 ;  /* 0x0000000000ff7886 */ /* 0x000fe20000800000 */
[----:B------:R-:W-:Y:S01]  /*48f0*/  @!P1 R2UR UR4, R6 ;  /* 0x00000000060492ca */ /* 0x000fe200000e0000 */
[----:B--2---:R-:W-:Y:S01]  /*4900*/  @!P1 IMAD.MOV.U32 R0, RZ, RZ, 0x2000 ;  /* 0x00002000ff009424 */ /* 0x004fe200078e00ff */
[----:B------:R-:W-:Y:S01]  /*4910*/  UMOV UR8, 0x0 ;  /* 0x0000000000087882 */ /* 0x000fe20000000000 */
[----:B------:R-:W-:Y:S01]  /*4920*/  UMOV UR9, 0x10000000 ;  /* 0x1000000000097882 */ /* 0x000fe20000000000 */
[----:B------:R-:W-:Y:S01]  /*4930*/  @!UP0 UIADD3 UR32, UPT, UPT, UR21, 0x200, URZ ;  /* 0x0000020015208890 */ /* 0x000fe2000fffe0ff */
[----:B------:R-:W-:Y:S01]  /*4940*/  @!P1 IADD3 R8, P0, PT, R16, 0x580, RZ ;  /* 0x0000058010089810 */ /* 0x000fe20007f1e0ff */
[----:B------:R-:W-:Y:S01]  /*4950*/  VOTEU.ALL UP0, P1 ;  /* 0x0000000000ff7886 */ /* 0x000fe20000800000 */
[----:B------:R-:W-:Y:S03]  /*4960*/  UPRMT UR6, UR47, 0x654, UR33 ;  /* 0x000006542f067896 */ /* 0x000fe60008000021 */
[----:B------:R-:W-:Y:S02]  /*4970*/  @!P1 IMAD.X R6, RZ, RZ, R17, P0 ;  /* 0x000000ffff069224 */ /* 0x000fe400000e0611 */
[----:B------:R-:W-:Y:S02]  /*4980*/  IMAD.U32 R10, RZ, RZ, UR5 ;  /* 0x00000005ff0a7e24 */ /* 0x000fe4000f8e00ff */
[----:B------:R-:W-:Y:S03]  /*4990*/  IMAD.U32 R11, RZ, RZ, UR4 ;  /* 0x00000004ff0b7e24 */ /* 0x000fe6000f8e00ff */
[----:B------:R-:W-:Y:S02]  /*49a0*/  @!P1 R2UR UR4, R10 ;  /* 0x000000000a0492ca */ /* 0x000fe400000e0000 */
[----:B------:R-:W-:Y:S11]  /*49b0*/  @!P1 R2UR UR5, R11 ;  /* 0x000000000b0592ca */ /* 0x000ff600000e0000 */
[----:B------:R-:W-:Y:S02]  /*49c0*/  @!UPT UIADD3 URZ, UPT, UPT, URZ, URZ, URZ ;  /* 0x000000fffffff290 */ /* 0x000fe4000fffe0ff */
[----:B------:R2:W-:Y:S01]  /*49d0*/  @!UP0 UTMALDG.3D [UR32], [UR4], desc[UR8] ;  /* 0x00000820040085b4 */ /* 0x0005e20008011000 */
[----:B------:R2:W-:Y:S01]  /*49e0*/  @!P1 SYNCS.ARRIVE.TRANS64.RED.A0TR RZ, [UR21+0x40], R0 ;  /* 0x00004000ffff99a7 */ /* 0x0005e20008300415 */
[----:B------:R-:W-:Y:S01]  /*49f0*/  SYNCS.ARRIVE.TRANS64.RED.A1T0 RZ, [UR6], RZ ;  /* 0x000000ffffff79a7 */ /* 0x000fe20008100406 */
[----:B------:R-:W3:Y:S02]  /*4a00*/  SYNCS.PHASECHK.TRANS64.TRYWAIT P2, [UR21+0x68], R9 ;  /* 0x00006809ff0075a7 */ /* 0x000ee40008041115 */
[----:B--23--:R-:W-:Y:S05]  /*4a10*/  @!P2 BRA `(.L_x_82) ;  /* 0x000000500088a947 */ /* 0x00cfea0003800000 */
.L_x_170:
        /* <DEDUP_REMOVED lines=8> */
[----:B------:R-:W-:Y:S01]  /*4aa0*/  @!UP0 UIADD3 UR24, UPT, UPT, UR21, 0x2200, URZ ;  /* 0x0000220015188890 */ /* 0x000fe2000fffe0ff */
[----:B------:R-:W-:Y:S01]  /*4ab0*/  VOTEU.ALL UP0, P1 ;  /* 0x0000000000ff7886 */ /* 0x000fe20000800000 */
[----:B------:R-:W-:Y:S01]  /*4ac0*/  UMOV UR27, UR35 ;  /* 0x00000023001b7c82 */ /* 0x000fe20008000000 */
[----:B------:R-:W-:Y:S02]  /*4ad0*/  UMOV UR28, UR36 ;  /* 0x00000024001c7c82 */ /* 0x000fe40008000000 */
[----:B------:R-:W-:Y:S01]  /*4ae0*/  IMAD.U32 R10, RZ, RZ, UR5 ;  /* 0x00000005ff0a7e24 */ /* 0x000fe2000f8e00ff */
[----:B------:R-:W-:Y:S01]  /*4af0*/  UPRMT UR6, UR47, 0x654, UR25 ;  /* 0x000006542f067896 */ /* 0x000fe20008000019 */
[----:B------:R-:W-:Y:S02]  /*4b00*/  IMAD.U32 R11, RZ, RZ, UR4 ;  /* 0x00000004ff0b7e24 */ /* 0x000fe4000f8e00ff */
[----:B------:R-:W-:Y:S01]  /*4b10*/  @!P1 IMAD.X R6, RZ, RZ, R17, P0 ;  /* 0x000000ffff069224 */ /* 0x000fe200000e0611 */
        /* <DEDUP_REMOVED lines=8> */
.L_x_172:
[----:B------:R-:W-:Y:S01]  /*4ba0*/  @!P1 R2UR UR5, R8 ;  /* 0x00000000080592ca */ /* 0x000fe200000e0000 */
[----:B------:R-:W-:Y:S01]  /*4bb0*/  VOTEU.ALL UP0, P1 ;  /* 0x0000000000ff7886 */ /* 0x000fe20000800000 */
[----:B------:R-:W-:Y:S01]  /*4bc0*/  @!P1 R2UR UR4, R6 ;  /* 0x00000000060492ca */ /* 0x000fe200000e0000 */
[----:B--2---:R-:W-:Y:S01]  /*4bd0*/  @!P1 IMAD.MOV.U32 R0, RZ, RZ, 0x2000 ;  /* 0x00002000ff009424 */ /* 0x004fe200078e00ff */
[----:B------:R-:W-:Y:S01]  /*4be0*/  UMOV UR8, 0x0 ;  /* 0x0000000000087882 */ /* 0x000fe20000000000 */
[----:B------:R-:W-:Y:S01]  /*4bf0*/  UMOV UR9, 0x10000000 ;  /* 0x1000000000097882 */ /* 0x000fe20000000000 */
[----:B------:R-:W-:Y:S01]  /*4c00*/  @!UP0 UIADD3 UR18, UPT, UPT, UR34, 0x40, URZ ;  /* 0x0000004022128890 */ /* 0x000fe2000fffe0ff */
[----:B------:R-:W-:Y:S01]  /*4c10*/  VIADD R14, R14, 0x1 ;  /* 0x000000010e0e7836 */ /* 0x000fe20000000000 */
[----:B------:R-:W-:Y:S01]  /*4c20*/  @!UP0 UIADD3 UR16, UPT, UPT, UR21, 0x4200, URZ ;  /* 0x0000420015108890 */ /* 0x000fe2000fffe0ff */
[----:B------:R-:W-:Y:S01]  /*4c30*/  VOTEU.ALL UP0, P1 ;  /* 0x0000000000ff7886 */ /* 0x000fe20000800000 */
[----:B------:R-:W-:Y:S01]  /*4c40*/  UMOV UR19, UR35 ;  /* 0x0000002300137c82 */ /* 0x000fe20008000000 */
[----:B------:R-:W-:Y:S02]  /*4c50*/  UMOV UR20, UR36 ;  /* 0x0000002400147c82 */ /* 0x000fe40008000000 */
[----:B------:R-:W-:Y:S01]  /*4c60*/  IMAD.U32 R10, RZ, RZ, UR5 ;  /* 0x00000005ff0a7e24 */ /* 0x000fe2000f8e00ff */
[----:B------:R-:W-:Y:S01]  /*4c70*/  UPRMT UR6, UR47, 0x654, UR17 ;  /* 0x000006542f067896 */ /* 0x000fe20008000011 */
        /* <DEDUP_REMOVED lines=9> */
.L_x_174:
[----:B------:R-:W-:Y:S01]  /*4d10*/  @!P1 IADD3 R6, P0, PT, R16, 0x580, RZ ;  /* 0x0000058010069810 */ /* 0x000fe20007f1e0ff */
[----:B------:R-:W-:Y:S01]  /*4d20*/  VOTEU.ALL UP0, P1 ;  /* 0x0000000000ff7886 */ /* 0x000fe20000800000 */
[----:B------:R-:W-:Y:S01]  /*4d30*/  UMOV UR6, 0x0 ;  /* 0x0000000000067882 */ /* 0x000fe20000000000 */
[----:B------:R-:W-:Y:S01]  /*4d40*/  UMOV UR7, 0x10000000 ;  /* 0x1000000000077882 */ /* 0x000fe20000000000 */
[----:B------:R-:W-:Y:S01]  /*4d50*/  @!P1 R2UR UR5, R6 ;  /* 0x00000000060592ca */ /* 0x000fe200000e0000 */
[----:B--2---:R-:W-:Y:S01]  /*4d60*/  @!P1 IMAD.X R0, RZ, RZ, R17, P0 ;  /* 0x000000ffff009224 */ /* 0x004fe200000e0611 */
[----:B------:R-:W-:Y:S01]  /*4d70*/  @!UP0 UIADD3 UR10, UPT, UPT, UR34, 0x60, URZ ;  /* 0x00000060220a8890 */ /* 0x000fe2000fffe0ff */
[----:B------:R-:W-:Y:S01]  /*4d80*/  R2UR UR16, R82 ;  /* 0x00000000521072ca */ /* 0x000fe200000e0000 */
[----:B------:R-:W-:Y:S01]  /*4d90*/  @!UP0 UIADD3 UR8, UPT, UPT, UR21, 0x6200, URZ ;  /* 0x0000620015088890 */ /* 0x000fe2000fffe0ff */
[----:B------:R-:W-:Y:S01]  /*4da0*/  ISETP.NE.AND P0, PT, R14, 0x2, PT ;  /* 0x000000020e00780c */ /* 0x000fe20003f05270 */
[----:B------:R-:W-:Y:S01]  /*4db0*/  @!UP0 UIADD3 UR9, UPT, UPT, UR21, 0x58, URZ ;  /* 0x0000005815098890 */ /* 0x000fe2000fffe0ff */
[----:B------:R-:W-:Y:S01]  /*4dc0*/  @!P1 R2UR UR4, R0 ;  /* 0x00000000000492ca */ /* 0x000fe200000e0000 */
[----:B------:R-:W-:Y:S01]  /*4dd0*/  VOTEU.ALL UP0, P1 ;  /* 0x0000000000ff7886 */ /* 0x000fe20000800000 */
[----:B------:R-:W-:Y:S01]  /*4de0*/  UMOV UR11, UR35 ;  /* 0x00000023000b7c82 */ /* 0x000fe20008000000 */
[----:B------:R-:W-:Y:S01]  /*4df0*/  UMOV UR12, UR36 ;  /* 0x00000024000c7c82 */ /* 0x000fe20008000000 */
[----:B------:R-:W-:Y:S01]  /*4e00*/  SEL R0, RZ, 0x1, P0 ;  /* 0x00000001ff007807 */ /* 0x000fe20000000000 */
[----:B------:R-:W-:Y:S01]  /*4e10*/  UIADD3 UR20, UPT, UPT, UR13, UR63, URZ ;  /* 0x0000003f0d147290 */ /* 0x000fe2000fffe0ff */
[----:B------:R-:W-:Y:S01]  /*4e20*/  IMAD.U32 R8, RZ, RZ, UR5 ;  /* 0x00000005ff087e24 */ /* 0x000fe2000f8e00ff */
[----:B------:R-:W-:Y:S01]  /*4e30*/  LOP3.LUT R15, R15, 0x1, RZ, 0x3c, !PT ;  /* 0x000000010f0f7812 */ /* 0x000fe200078e3cff */
[----:B------:R-:W-:Y:S01]  /*4e40*/  UPLOP3.LUT UP3, UPT, UPT, UPT, UPT, 0x80, 0x8 ;  /* 0x000000000008789c */ /* 0x000fe20003f6f070 */
[----:B------:R-:W-:Y:S01]  /*4e50*/  LOP3.LUT R13, R13, R0, RZ, 0x3c, !PT ;  /* 0x000000000d0d7212 */ /* 0x000fe200078e3cff */
[----:B------:R-:W-:Y:S01]  /*4e60*/  UIADD3 UR16, UPT, UPT, UR14, UR16, URZ ;  /* 0x000000100e107290 */ /* 0x000fe2000fffe0ff */
[----:B------:R-:W-:Y:S01]  /*4e70*/  SEL R14, R14, RZ, P0 ;  /* 0x000000ff0e0e7207 */ /* 0x000fe20000000000 */
[----:B------:R-:W-:Y:S01]  /*4e80*/  UMOV UR36, UR29 ;  /* 0x0000001d00247c82 */ /* 0x000fe20008000000 */
[----:B------:R-:W-:Y:S01]  /*4e90*/  IMAD.U32 R9, RZ, RZ, UR4 ;  /* 0x00000004ff097e24 */ /* 0x000fe2000f8e00ff */
[----:B------:R-:W-:Y:S04]  /*4ea0*/  @!P1 R2UR UR4, R8 ;  /* 0x00000000080492ca */ /* 0x000fe800000e0000 */
[----:B------:R-:W-:Y:S11]  /*4eb0*/  @!P1 R2UR UR5, R9 ;  /* 0x00000000090592ca */ /* 0x000ff600000e0000 */
[----:B------:R-:W-:Y:S02]  /*4ec0*/  @!UPT UIADD3 URZ, UPT, UPT, URZ, URZ, URZ ;  /* 0x000000fffffff290 */ /* 0x000fe4000fffe0ff */
[----:B------:R2:W-:Y:S01]  /*4ed0*/  @!UP0 UTMALDG.3D [UR8], [UR4], desc[UR6] ;  /* 0x00000608040085b4 */ /* 0x0005e20008011000 */
[----:B------:R2:W-:Y:S01]  /*4ee0*/  @!P1 SYNCS.ARRIVE.TRANS64.RED.A0TR RZ, [UR21+0x58], R7 ;  /* 0x00005807ffff99a7 */ /* 0x0005e20008300415 */
[----:B------:R-:W-:Y:S01]  /*4ef0*/  SYNCS.ARRIVE.TRANS64.RED.A1T0 RZ, [UR37], RZ ;  /* 0x000000ffffff79a7 */ /* 0x000fe20008100425 */
[----:B------:R-:W-:Y:S05]  /*4f00*/  BRA.U UP1, `(.L_x_85) ;  /* 0xfffffff101687547 */ /* 0x000fea000b83ffff */
[----:B------:R-:W-:-:S04]  /*4f10*/  SHF.L.U32 R3, R15, 0x1f, RZ ;  /* 0x0000001f0f037819 */ /* 0x000fc800000006ff */
[----:B------:R-:W3:Y:S02]  /*4f20*/  SYNCS.PHASECHK.TRANS64.TRYWAIT P0, [UR21+0x60], R3 ;  /* 0x00006003ff0075a7 */ /* 0x000ee40008001115 */
[----:B---3--:R-:W-:Y:S05]  /*4f30*/  @!P0 BRA `(.L_x_86) ;  /* 0x0000004c00888947 */ /* 0x008fea0003800000 */
.L_x_176:
[----:B------:R-:W4:Y:S02]  /*4f40*/  SYNCS.PHASECHK.TRANS64.TRYWAIT P0, [UR21+0x68], R3 ;  /* 0x00006803ff0075a7 */ /* 0x000f240008001115 */
[----:B----4-:R-:W-:Y:S05]  /*4f50*/  @!P0 BRA `(.L_x_87) ;  /* 0x0000004c00988947 */ /* 0x010fea0003800000 */
.L_x_178:
[----:B------:R-:W4:Y:S02]  /*4f60*/  SYNCS.PHASECHK.TRANS64.TRYWAIT P0, [UR21+0x70], R3 ;  /* 0x00007003ff0075a7 */ /* 0x000f240008001115 */
[----:B----4-:R-:W-:Y:S05]  /*4f70*/  @!P0 BRA `(.L_x_88) ;  /* 0x0000004c00a88947 */ /* 0x010fea0003800000 */
.L_x_180:
[----:B---3--:R-:W-:-:S07]  /*4f80*/  MOV R0, UR21 ;  /* 0x0000001500007c02 */ /* 0x008fce0008000f00 */
.L_x_89:
[----:B---3--:R-:W-:-:S04]  /*4f90*/  SHF.L.U32 R3, R15, 0x1f, RZ ;  /* 0x0000001f0f037819 */ /* 0x008fc800000006ff */
[----:B------:R3:W4:Y:S03]  /*4fa0*/  SYNCS.PHASECHK.TRANS64.TRYWAIT P0, [R0+URZ+0x78], R3 ;  /* 0x00007803000075a7 */ /* 0x00072600080011ff */
[----:B----4-:R-:W-:Y:S05]  /*4fb0*/  @!P0 NANOSLEEP.SYNCS 0x989680 ;  /* 0x009896800000895d */ /* 0x010fea0003900000 */
[----:B------:R-:W4:Y:S02]  /*4fc0*/  @!P0 SYNCS.PHASECHK.TRANS64 P0, [R0+URZ+0x78], R3 ;  /* 0x00007803000085a7 */ /* 0x000f2400080010ff */
[----:B-12-4-:R-:W-:Y:S05]  /*4fd0*/  @P0 EXIT ;  /* 0x000000000000094d */ /* 0x016fea0003800000 */
[----:B------:R-:W-:Y:S05]  /*4fe0*/  BRA `(.L_x_89) ;  /* 0xfffffffc00e87947 */ /* 0x000fea000383ffff */
.L_x_74:
[----:B------:R-:W-:-:S06]  /*4ff0*/  UISETP.GE.AND UP0, UPT, UR17, 0x4, UPT ;  /* 0x000000041100788c */ /* 0x000fcc000bf06270 */
[----:B------:R-:W-:-:S13]  /*5000*/  PLOP3.LUT P0, PT, PT, PT, UP0, 0x80, 0x8 ;  /* 0x000000000008781c */ /* 0x000fda0003f0f008 */
[----:B------:R-:W-:Y:S05]  /*5010*/  @!P0 EXIT ;  /* 0x000000000000894d */ /* 0x000fea0003800000 */
[----:B------:R-:W-:Y:S01]  /*5020*/  BAR.SYNC.DEFER_BLOCKING 0x6, 0xa0 ;  /* 0x0182800000007b1d */ /* 0x000fe20000010000 */
[C---:B------:R-:W-:Y:S01]  /*5030*/  IMAD.SHL.U32 R2, R94.reuse, 0x20, RZ ;  /* 0x000000205e027824 */ /* 0x040fe200078e00ff */
[C---:B------:R-:W-:Y:S01]  /*5040*/  SHF.L.U32 R37, R94.reuse, 0x10, RZ ;  /* 0x000000105e257819 */ /* 0x040fe200000006ff */
[C---:B------:R-:W-:Y:S01]  /*5050*/  IMAD.SHL.U32 R93, R94.reuse, 0x4, RZ ;  /* 0x000000045e5d7824 */ /* 0x040fe200078e00ff */
[----:B------:R-:W-:Y:S01]  /*5060*/  LOP3.LUT R95, R94, 0x60, RZ, 0xc0, !PT ;  /* 0x000000605e5f7812 */ /* 0x000fe200078ec0ff */
[----:B------:R-:W-:Y:S01]  /*5070*/  HFMA2 R86, -RZ, RZ, 0, 0 ;  /* 0x00000000ff567431 */ /* 0x000fe200000001ff */
[----:B------:R-:W-:Y:S02]  /*5080*/  UMOV UR44, 0x400 ;  /* 0x00000400002c7882 */ /* 0x000fe40000000000 */
[----:B------:R-:W1:Y:S01]  /*5090*/  LDC.64 R78, c[0x0][0x8b0] ;  /* 0x00022c00ff4e7b82 */ /* 0x000e620000000a00 */
[----:B------:R-:W-:Y:S01]  /*50a0*/  ULEA UR44, UR47, UR44, 0x18 ;  /* 0x0000002c2f2c7291 */ /* 0x000fe2000f8ec0ff */
[----:B------:R-:W-:Y:S01]  /*50b0*/  LOP3.LUT R6, R2, 0xc0, RZ, 0xc0, !PT ;  /* 0x000000c002067812 */ /* 0x000fe200078ec0ff */
[----:B------:R-:W2:Y:S01]  /*50c0*/  LDCU.64 UR6, c[0x0][0x890] ;  /* 0x00011200ff0677ac */ /* 0x000ea20008000a00 */
[----:B------:R-:W-:Y:S01]  /*50d0*/  LOP3.LUT R92, R94, 0x2, RZ, 0xc0, !PT ;  /* 0x000000025e5c7812 */ /* 0x000fe200078ec0ff */
[----:B------:R-:W-:Y:S01]  /*50e0*/  IMAD.MOV.U32 R90, RZ, RZ, 0x1 ;  /* 0x00000001ff5a7424 */ /* 0x000fe200078e00ff */
[----:B------:R-:W-:Y:S01]  /*50f0*/  LOP3.LUT R93, R6, 0x18, R93, 0xf8, !PT ;  /* 0x00000018065d7812 */ /* 0x000fe200078ef85d */
[----:B------:R-:W-:Y:S01]  /*5100*/  UIADD3 UR4, UPT, UPT, UR44, 0x200, URZ ;  /* 0x000002002c047890 */ /* 0x000fe2000fffe0ff */
[----:B------:R-:W3:Y:S01]  /*5110*/  LDC.64 R76, c[0x0][0x8a8] ;  /* 0x00022a00ff4c7b82 */ /* 0x000ee20000000a00 */
[----:B------:R-:W-:Y:S01]  /*5120*/  LOP3.LUT R37, R37, 0x600000, RZ, 0xc0, !PT ;  /* 0x0060000025257812 */ /* 0x000fe200078ec0ff */
[----:B------:R-:W-:Y:S01]  /*5130*/  IMAD.MOV.U32 R36, RZ, RZ, RZ ;  /* 0x000000ffff247224 */ /* 0x000fe200078e00ff */
[----:B------:R-:W-:-:S02]  /*5140*/  LOP3.LUT R93, R93, 0xf20, R2, 0xf8, !PT ;  /* 0x00000f205d5d7812 */ /* 0x000fc400078ef802 */
[----:B------:R-:W-:Y:S01]  /*5150*/  CS2R R88, SRZ ;  /* 0x0000000000587805 */ /* 0x000fe2000001ff00 */
[----:B------:R-:W-:Y:S01]  /*5160*/  IMAD.U32 R84, RZ, RZ, UR4 ;  /* 0x00000004ff547e24 */ /* 0x000fe2000f8e00ff */
[----:B------:R-:W-:Y:S01]  /*5170*/  LOP3.LUT R94, R94, 0x4, RZ, 0xc0, !PT ;  /* 0x000000045e5e7812 */ /* 0x000fe200078ec0ff */
[----:B------:R-:W4:Y:S01]  /*5180*/  LDCU UR60, c[0x0][0x370] ;  /* 0x00006e00ff3c77ac */ /* 0x000f220008000800 */
[----:B------:R-:W4:Y:S02]  /*5190*/  LDS R0, [UR44+0x140] ;  /* 0x0001402cff007984 */ /* 0x000f240008000800 */
[----:B------:R-:W-:Y:S01]  /*51a0*/  LEA R93, R93, R84, 0x1 ;  /* 0x000000545d5d7211 */ /* 0x000fe200078e08ff */
[----:B------:R-:W1:Y:S01]  /*51b0*/  LDCU UR43, c[0x0][0xb0c] ;  /* 0x00016180ff2b77ac */ /* 0x000e620008000800 */
[----:B--2---:R-:W-:Y:S01]  /*51c0*/  IMAD.U32 R97, RZ, RZ, UR6 ;  /* 0x00000006ff617e24 */ /* 0x004fe2000f8e00ff */
[----:B------:R-:W-:Y:S02]  /*51d0*/  MOV R96, UR7 ;  /* 0x0000000700607c02 */ /* 0x000fe40008000f00 */
[--C-:B------:R-:W-:Y:S01]  /*51e0*/  IMAD R92, R92, -0x10, R93.reuse ;  /* 0xfffffff05c5c7824 */ /* 0x100fe200078e025d */
[----:B------:R-:W2:Y:S01]  /*51f0*/  LDCU UR39, c[0x0][0xb30] ;  /* 0x00016600ff2777ac */ /* 0x000ea20008000800 */
[----:B------:R-:W-:Y:S01]  /*5200*/  IMAD R91, R94, -0x10, R93 ;  /* 0xfffffff05e5b7824 */ /* 0x000fe200078e025d */
[----:B------:R-:W1:Y:S01]  /*5210*/  LDCU.64 UR54, c[0x0][0x888] ;  /* 0x00011100ff3677ac */ /* 0x000e620008000a00 */
[----:B------:R-:W1:Y:S01]  /*5220*/  LDCU.64 UR40, c[0x0][0xb28] ;  /* 0x00016500ff2877ac */ /* 0x000e620008000a00 */
[----:B------:R-:W1:Y:S01]  /*5230*/  LDCU.128 UR56, c[0x0][0xb10] ;  /* 0x00016200ff3877ac */ /* 0x000e620008000c00 */
[----:B------:R-:W1:Y:S01]  /*5240*/  LDCU UR53, c[0x0][0x374] ;  /* 0x00006e80ff3577ac */ /* 0x000e620008000800 */
[----:B------:R-:W-:Y:S01]  /*5250*/  UMOV UR52, URZ ;  /* 0x000000ff00347c82 */ /* 0x000fe20008000000 */
[----:B------:R-:W-:Y:S01]  /*5260*/  UMOV UR46, URZ ;  /* 0x000000ff002e7c82 */ /* 0x000fe20008000000 */
[----:B-1234-:R-:W-:-:S07]  /*5270*/  IMAD.IADD R37, R0, 0x1, R37 ;  /* 0x0000000100257824 */ /* 0x01efce00078e0225 */
.L_x_133:
[----:B------:R-:W-:Y:S02]  /*5280*/  LEA R3, R86, UR44, 0x3 ;  /* 0x0000002c56037c11 */ /* 0x000fe4000f8e18ff */
[----:B------:R-:W-:Y:S02]  /*5290*/  SHF.L.U32 R0, R88, 0x1f, RZ ;  /* 0x0000001f58007819 */ /* 0x000fe400000006ff */
[----:B------:R-:W-:Y:S02]  /*52a0*/  LEA R5, R86, UR44, 0x4 ;  /* 0x0000002c56057c11 */ /* 0x000fe4000f8e20ff */
[----:B-1----:R-:W1:Y:S02]  /*52b0*/  SYNCS.PHASECHK.TRANS64.TRYWAIT P0, [R3+URZ+0x90], R0 ;  /* 0x00009000030075a7 */ /* 0x002e6400080011ff */
[----:B-12---:R-:W-:Y:S05]  /*52c0*/  @!P0 BRA `(.L_x_90) ;  /* 0x0000004800ec8947 */ /* 0x006fea0003800000 */
.L_x_181:
        /* <DEDUP_REMOVED lines=11> */
[----:B------:R-:W-:Y:S01]  /*5380*/  PLOP3.LUT P0, PT, PT, PT, UP1, 0x80, 0x8 ;  /* 0x000000000008781c */ /* 0x000fe20003f0f018 */
[----:B------:R-:W-:Y:S11]  /*5390*/  UP2UR UR62, UPR, URZ, 0x2 ;  /* 0x00000002ff3e7883 */ /* 0x000ff60008000000 */
[----:B------:R-:W-:Y:S01]  /*53a0*/  @!UPT UIADD3 URZ, UPT, UPT, URZ, URZ, URZ ;  /* 0x000000fffffff290 */ /* 0x000fe2000fffe0ff */
[----:B-1----:R-:W-:Y:S02]  /*53b0*/  @P0 SHF.R.U32.HI R0, RZ, 0x10, R5 ;  /* 0x00000010ff000819 */ /* 0x002fe40000011605 */
        /* <DEDUP_REMOVED lines=12> */
[----:B------:R-:W2:Y:S01]  /*5480*/  LDCU UR12, c[0x0][0xb20] ;  /* 0x00016400ff0c77ac */ /* 0x000ea20008000800 */
[----:B------:R-:W-:Y:S02]  /*5490*/  UIMAD.WIDE.U32 UR4, UR53, UR59, URZ ;  /* 0x0000003b350472a5 */ /* 0x000fe4000f8e00ff */
[----:B------:R-:W-:Y:S02]  /*54a0*/  UIMAD.WIDE.U32 UR6, UR60, UR56, URZ ;  /* 0x000000383c0672a5 */ /* 0x000fe4000f8e00ff */
[----:B------:R-:W-:Y:S02]  /*54b0*/  UISETP.NE.AND UP0, UPT, UR58, 0x1, UPT ;  /* 0x000000013a00788c */ /* 0x000fe4000bf05270 */
[----:B------:R-:W-:Y:S02]  /*54c0*/  UIMAD.WIDE.U32 UR8, UR37, UR59, URZ ;  /* 0x0000003b250872a5 */ /* 0x000fe4000f8e00ff */
[----:B------:R-:W-:Y:S02]  /*54d0*/  UIMAD.WIDE.U32 UR10, UR38, UR56, URZ ;  /* 0x00000038260a72a5 */ /* 0x000fe4000f8e00ff */
[----:B------:R-:W-:Y:S02]  /*54e0*/  UISETP.NE.AND UP1, UPT, UR43, 0x1, UPT ;  /* 0x000000012b00788c */ /* 0x000fe4000bf25270 */
[----:B------:R-:W-:Y:S01]  /*54f0*/  UISETP.NE.AND UP2, UPT, UR42, 0x1, UPT ;  /* 0x000000012a00788c */ /* 0x000fe2000bf45270 */
[----:B------:R-:W-:Y:S02]  /*5500*/  UMOV UR4, UR5 ;  /* 0x0000000500047c82 */ /* 0x000fe40008000000 */
[----:B--2---:R-:W-:Y:S03]  /*5510*/  USHF.R.U32.HI UR5, URZ, UR12, UR4 ;  /* 0x0000000cff057299 */ /* 0x004fe60008011604 */
[----:B------:R-:W-:Y:S02]  /*5520*/  UMOV UR4, UR7 ;  /* 0x0000000700047c82 */ /* 0x000fe40008000000 */
[----:B------:R-:W-:Y:S02]  /*5530*/  USHF.R.U32.HI UR7, URZ, UR57, UR4 ;  /* 0x00000039ff077299 */ /* 0x000fe40008011604 */
[----:B------:R-:W-:Y:S02]  /*5540*/  USEL UR4, UR53, UR5, !UP0 ;  /* 0x0000000535047287 */ /* 0x000fe4000c000000 */
[----:B------:R-:W-:Y:S01]  /*5550*/  USEL UR7, UR60, UR7, !UP1 ;  /* 0x000000073c077287 */ /* 0x000fe2000c800000 */
[----:B------:R-:W-:Y:S01]  /*5560*/  UMOV UR5, UR9 ;  /* 0x0000000900057c82 */ /* 0x000fe20008000000 */
[----:B------:R-:W-:Y:S02]  /*5570*/  UIMAD.WIDE.U32 UR8, UR4, UR40, URZ ;  /* 0x00000028040872a5 */ /* 0x000fe4000f8e00ff */
[----:B------:R-:W-:Y:S03]  /*5580*/  USHF.R.U32.HI UR6, URZ, UR12, UR5 ;  /* 0x0000000cff067299 */ /* 0x000fe60008011605 */
[----:B------:R-:W-:Y:S01]  /*5590*/  UMOV UR5, UR11 ;  /* 0x0000000b00057c82 */ /* 0x000fe20008000000 */
[----:B------:R-:W-:Y:S02]  /*55a0*/  UIMAD.WIDE.U32 UR10, UR7, UR40, URZ ;  /* 0x00000028070a72a5 */ /* 0x000fe4000f8e00ff */
[----:B------:R-:W-:Y:S02]  /*55b0*/  USHF.R.U32.HI UR12, URZ, UR57, UR5 ;  /* 0x00000039ff0c7299 */ /* 0x000fe40008011605 */
[----:B------:R-:W-:Y:S01]  /*55c0*/  USEL UR6, UR37, UR6, !UP0 ;  /* 0x0000000625067287 */ /* 0x000fe2000c000000 */
[----:B------:R-:W-:Y:S02]  /*55d0*/  UMOV UR5, UR9 ;  /* 0x0000000900057c82 */ /* 0x000fe40008000000 */
[----:B------:R-:W-:Y:S01]  /*55e0*/  UMOV UR10, UR11 ;  /* 0x0000000b000a7c82 */ /* 0x000fe20008000000 */
[----:B------:R-:W-:Y:S02]  /*55f0*/  @UP2 USHF.R.U32.HI UR4, URZ, UR41, UR5 ;  /* 0x00000029ff042299 */ /* 0x000fe40008011605 */
[----:B------:R-:W-:Y:S02]  /*5600*/  @UP2 USHF.R.U32.HI UR7, URZ, UR41, UR10 ;  /* 0x00000029ff072299 */ /* 0x000fe4000801160a */
[----:B------:R-:W-:Y:S02]  /*5610*/  UIMAD UR4, UR42, UR4, URZ ;  /* 0x000000042a0472a4 */ /* 0x000fe4000f8e02ff */
        /* <DEDUP_REMOVED lines=8> */
[----:B------:R-:W-:Y:S02]  /*56a0*/  USEL UR11, UR6, UR4, !UP2 ;  /* 0x00000004060b7287 */ /* 0x000fe4000d000000 */
[----:B------:R-:W-:Y:S02]  /*56b0*/  UIADD3 UR8, UPT, UPT, -UR5, URZ, URZ ;  /* 0x000000ff05087290 */ /* 0x000fe4000fffe1ff */
[----:B------:R-:W-:Y:S01]  /*56c0*/  UIADD3 UR10, UPT, UPT, -UR11, URZ, URZ ;  /* 0x000000ff0b0a7290 */ /* 0x000fe2000fffe1ff */
[----:B------:R-:W-:Y:S01]  /*56d0*/  @!UP0 UMOV UR4, UR9 ;  /* 0x0000000900048c82 */ /* 0x000fe20008000000 */
[----:B------:R-:W-:Y:S02]  /*56e0*/  UIADD3 UR9, UPT, UPT, -UR6, URZ, URZ ;  /* 0x000000ff06097290 */ /* 0x000fe4000fffe1ff */
[----:B------:R-:W-:Y:S02]  /*56f0*/  @!UP0 USHF.R.U32.HI UR4, URZ, UR41, UR4 ;  /* 0x00000029ff048299 */ /* 0x000fe40008011604 */
[----:B------:R-:W-:Y:S02]  /*5700*/  UIMAD UR10, UR42, UR10, UR6 ;  /* 0x0000000a2a0a72a4 */ /* 0x000fe4000f8e0206 */
[----:B------:R-:W-:Y:S04]  /*5710*/  @!UP0 USEL UR4, UR5, UR4, !UP2 ;  /* 0x0000000405048287 */ /* 0x000fe8000d000000 */
[----:B------:R-:W-:Y:S02]  /*5720*/  @!UP0 UIMAD UR10, UR7, UR10, UR4 ;  /* 0x0000000a070a82a4 */ /* 0x000fe4000f8e0204 */
[----:B------:R-:W-:Y:S02]  /*5730*/  @!UP0 UIADD3 UR11, UPT, UPT, UR11, -UR4, URZ ;  /* 0x800000040b0b8290 */ /* 0x000fe4000fffe0ff */
[----:B------:R-:W-:Y:S02]  /*5740*/  UIMAD UR7, UR43, UR8, UR38 ;  /* 0x000000082b0772a4 */ /* 0x000fe4000f8e0226 */
[----:B------:R-:W-:Y:S02]  /*5750*/  @!UP0 UIMAD UR6, UR11, UR42, UR5 ;  /* 0x0000002a0b0682a4 */ /* 0x000fe4000f8e0205 */
[----:B------:R-:W-:Y:S01]  /*5760*/  UIMAD UR4, UR58, UR9, UR37 ;  /* 0x000000093a0472a4 */ /* 0x000fe2000f8e0225 */
[----:B------:R-:W-:Y:S02]  /*5770*/  @!UP0 UMOV UR5, UR10 ;  /* 0x0000000a00058c82 */ /* 0x000fe40008000000 */
[----:B------:R-:W-:Y:S02]  /*5780*/  UIMAD UR38, UR5, UR43, UR7 ;  /* 0x0000002b052672a4 */ /* 0x000fe4000f8e0207 */
[----:B------:R-:W-:Y:S11]  /*5790*/  UIMAD UR37, UR6, UR58, UR4 ;  /* 0x0000003a062572a4 */ /* 0x000ff6000f8e0204 */
[----:B------:R-:W-:Y:S01]  /*57a0*/  @!UPT UIADD3 URZ, UPT, UPT, URZ, URZ, URZ ;  /* 0x000000fffffff290 */ /* 0x000fe2000fffe0ff */
.L_x_91:
[----:B------:R-:W-:Y:S01]  /*57b0*/  UISETP.NE.AND UP0, UPT, UR39, 0x1, UPT ;  /* 0x000000012700788c */ /* 0x000fe2000bf05270 */
[----:B------:R-:W-:Y:S01]  /*57c0*/  LOP3.LUT P0, RZ, R84, 0x1b0, RZ, 0xc0, !PT ;  /* 0x000001b054ff7812 */ /* 0x000fe2000780c0ff */
[----:B------:R-:W-:Y:S01]  /*57d0*/  USHF.L.U32 UR50, UR16, 0x7, URZ ;  /* 0x0000000710327899 */ /* 0x000fe200080006ff */
[----:B------:R-:W-:Y:S01]  /*57e0*/  BSSY.RECONVERGENT B6, `(.L_x_92) ;  /* 0x0000034000067945 */ /* 0x000fe20003800200 */
[----:B------:R-:W-:Y:S01]  /*57f0*/  USHF.L.U32 UR49, UR20, 0x7, URZ ;  /* 0x0000000714317899 */ /* 0x000fe200080006ff */
[----:B------:R-:W-:Y:S06]  /*5800*/  IADD3 R86, PT, PT, R86, 0x1, RZ ;  /* 0x0000000156567810 */ /* 0x000fec0007ffe0ff */
[----:B------:R-:W2:Y:S01]  /*5810*/  @!UP0 LDCU.128 UR12, c[0x0][0xb10] ;  /* 0x00016200ff0c87ac */ /* 0x000ea20008000c00 */
[----:B------:R-:W3:Y:S01]  /*5820*/  @!UP0 LDCU UR5, c[0x0][0xb0c] ;  /* 0x00016180ff0587ac */ /* 0x000ee20008000800 */
[----:B------:R-:W4:Y:S01]  /*5830*/  @!UP0 LDCU UR10, c[0x0][0xb20] ;  /* 0x00016400ff0a87ac */ /* 0x000f220008000800 */
[----:B--2---:R-:W-:Y:S02]  /*5840*/  UIMAD.WIDE.U32 UR8, UR38, UR12, URZ ;  /* 0x0000000c260872a5 */ /* 0x004fe4000f8e00ff */
[----:B------:R-:W-:Y:S02]  /*5850*/  UIMAD.WIDE.U32 UR6, UR37, UR15, URZ ;  /* 0x0000000f250672a5 */ /* 0x000fe4000f8e00ff */
[----:B------:R-:W-:Y:S03]  /*5860*/  @!UP0 UISETP.NE.AND UP1, UPT, UR14, 0x1, UPT ;  /* 0x000000010e00888c */ /* 0x000fe6000bf25270 */
[----:B------:R-:W-:Y:S01]  /*5870*/  @!UP0 UMOV UR4, UR9 ;  /* 0x0000000900048c82 */ /* 0x000fe20008000000 */
[----:B---3--:R-:W-:Y:S02]  /*5880*/  @!UP0 UISETP.NE.AND UP2, UPT, UR5, 0x1, UPT ;  /* 0x000000010500888c */ /* 0x008fe4000bf45270 */
[----:B------:R-:W-:Y:S01]  /*5890*/  @!UP0 USHF.R.U32.HI UR4, URZ, UR13, UR4 ;  /* 0x0000000dff048299 */ /* 0x000fe20008011604 */
[----:B------:R-:W-:Y:S02]  /*58a0*/  @!UP0 UMOV UR6, UR7 ;  /* 0x0000000700068c82 */ /* 0x000fe40008000000 */
[----:B----4-:R-:W-:Y:S02]  /*58b0*/  @!UP0 USHF.R.U32.HI UR6, URZ, UR10, UR6 ;  /* 0x0000000aff068299 */ /* 0x010fe40008011606 */
[----:B------:R-:W-:Y:S02]  /*58c0*/  @!UP0 USEL UR7, UR38, UR4, !UP2 ;  /* 0x0000000426078287 */ /* 0x000fe4000d000000 */
[----:B------:R-:W-:Y:S04]  /*58d0*/  @!UP0 USEL UR6, UR37, UR6, !UP1 ;  /* 0x0000000625068287 */ /* 0x000fe8000c800000 */
[----:B------:R-:W-:Y:S02]  /*58e0*/  @!UP0 UIADD3 UR4, UPT, UPT, -UR7, UR6, URZ ;  /* 0x0000000607048290 */ /* 0x000fe4000fffe1ff */
[----:B------:R-:W-:Y:S02]  /*58f0*/  @!UP0 UIADD3 UR6, UPT, UPT, UR7, -UR6, URZ ;  /* 0x8000000607068290 */ /* 0x000fe4000fffe0ff */
[----:B------:R-:W-:Y:S02]  /*5900*/  @!UP0 UIMAD UR38, UR4, UR5, UR38 ;  /* 0x00000005042682a4 */ /* 0x000fe4000f8e0226 */
[----:B------:R-:W-:Y:S01]  /*5910*/  @!UP0 UIMAD UR37, UR6, UR14, UR37 ;  /* 0x0000000e062582a4 */ /* 0x000fe2000f8e0225 */
[----:B------:R-:W-:Y:S11]  /*5920*/  @!P0 BRA `(.L_x_93) ;  /* 0x00000000007c8947 */ /* 0x000ff60003800000 */
[----:B------:R-:W2:Y:S01]  /*5930*/  LDCU.64 UR8, c[0x4][0x80] ;  /* 0x01001000ff0877ac */ /* 0x000ea20008000a00 */
[----:B------:R-:W-:Y:S01]  /*5940*/  MOV R2, 0x0 ;  /* 0x0000000000027802 */ /* 0x000fe20000000f00 */
[----:B------:R-:W-:Y:S02]  /*5950*/  HFMA2 R12, -RZ, RZ, 0, 5.9604644775390625e-08 ;  /* 0x00000001ff0c7431 */ /* 0x000fe400000001ff */
[----:B------:R-:W-:Y:S01]  /*5960*/  IMAD.MOV.U32 R8, RZ, RZ, 0x70 ;  /* 0x00000070ff087424 */ /* 0x000fe200078e00ff */
[----:B------:R3:W4:Y:S01]  /*5970*/  LDC.64 R14, c[0x4][R2] ;  /* 0x01000000020e7b82 */ /* 0x0007220000000a00 */
[----:B------:R-:W1:Y:S01]  /*5980*/  LDCU.64 UR6, c[0x4][0x88] ;  /* 0x01001100ff0677ac */ /* 0x000e620008000a00 */
[----:B------:R-:W-:Y:S01]  /*5990*/  IMAD.MOV.U32 R13, RZ, RZ, RZ ;  /* 0x000000ffff0d7224 */ /* 0x000fe200078e00ff */
[----:B------:R-:W1:Y:S01]  /*59a0*/  LDCU.64 UR4, c[0x4][0x8] ;  /* 0x01000100ff0477ac */ /* 0x000e620008000a00 */
[----:B--2---:R-:W-:Y:S01]  /*59b0*/  MOV R5, UR9 ;  /* 0x0000000900057c02 */ /* 0x004fe20008000f00 */
[----:B------:R-:W-:Y:S01]  /*59c0*/  IMAD.U32 R4, RZ, RZ, UR8 ;  /* 0x00000008ff047e24 */ /* 0x000fe2000f8e00ff */
[----:B-1----:R-:W-:Y:S01]  /*59d0*/  MOV R7, UR7 ;  /* 0x0000000700077c02 */ /* 0x002fe20008000f00 */
[----:B------:R-:W-:Y:S01]  /*59e0*/  IMAD.U32 R6, RZ, RZ, UR6 ;  /* 0x00000006ff067e24 */ /* 0x000fe2000f8e00ff */
[----:B------:R-:W-:Y:S01]  /*59f0*/  MOV R11, UR5 ;  /* 0x00000005000b7c02 */ /* 0x000fe20008000f00 */
[----:B------:R-:W-:Y:S02]  /*5a00*/  IMAD.U32 R10, RZ, RZ, UR4 ;  /* 0x00000004ff0a7e24 */ /* 0x000fe4000f8e00ff */
[----:B------:R-:W-:Y:S07]  /*5a10*/  LEPC R20, `(.L_x_94) ;  /* 0x000000001014794e */ /* 0x000fee0000000000 */
[----:B---345:R-:W-:Y:S05]  /*5a20*/  CALL.ABS.NOINC R14 ;  /* 0x000000000e007343 */ /* 0x038fea0003c00000 */
.L_x_94:
[----:B------:R-:W1:Y:S01]  /*5a30*/  LDCU.64 UR8, c[0x4][0x80] ;  /* 0x01001000ff0877ac */ /* 0x000e620008000a00 */
[----:B------:R-:W2:Y:S01]  /*5a40*/  LDC.64 R2, c[0x4][R2] ;  /* 0x0100000002027b82 */ /* 0x000ea20000000a00 */
[----:B------:R-:W-:Y:S02]  /*5a50*/  HFMA2 R12, -RZ, RZ, 0, 5.9604644775390625e-08 ;  /* 0x00000001ff0c7431 */ /* 0x000fe400000001ff */
[----:B------:R-:W-:Y:S02]  /*5a60*/  IMAD.MOV.U32 R8, RZ, RZ, 0x70 ;  /* 0x00000070ff087424 */ /* 0x000fe400078e00ff */
[----:B------:R-:W-:Y:S01]  /*5a70*/  IMAD.MOV.U32 R13, RZ, RZ, RZ ;  /* 0x000000ffff0d7224 */ /* 0x000fe200078e00ff */
[----:B------:R-:W3:Y:S01]  /*5a80*/  LDCU.64 UR6, c[0x4][0x88] ;  /* 0x01001100ff0677ac */ /* 0x000ee20008000a00 */
[----:B------:R-:W4:Y:S01]  /*5a90*/  LDCU.64 UR4, c[0x4][0x8] ;  /* 0x01000100ff0477ac */ /* 0x000f220008000a00 */
[----:B-1----:R-:W-:Y:S02]  /*5aa0*/  MOV R4, UR8 ;  /* 0x0000000800047c02 */ /* 0x002fe40008000f00 */
[----:B------:R-:W-:Y:S02]  /*5ab0*/  MOV R5, UR9 ;  /* 0x0000000900057c02 */ /* 0x000fe40008000f00 */
[----:B---3--:R-:W-:Y:S01]  /*5ac0*/  MOV R7, UR7 ;  /* 0x0000000700077c02 */ /* 0x008fe20008000f00 */
[----:B------:R-:W-:Y:S01]  /*5ad0*/  IMAD.U32 R6, RZ, RZ, UR6 ;  /* 0x00000006ff067e24 */ /* 0x000fe2000f8e00ff */
[----:B----4-:R-:W-:Y:S01]  /*5ae0*/  MOV R11, UR5 ;  /* 0x00000005000b7c02 */ /* 0x010fe20008000f00 */
[----:B------:R-:W-:Y:S02]  /*5af0*/  IMAD.U32 R10, RZ, RZ, UR4 ;  /* 0x00000004ff0a7e24 */ /* 0x000fe4000f8e00ff */
[----:B------:R-:W-:Y:S07]  /*5b00*/  LEPC R20, `(.L_x_93) ;  /* 0x000000001014794e */ /* 0x000fee0000000000 */
[----:B--2---:R-:W-:Y:S05]  /*5b10*/  CALL.ABS.NOINC R2 ;  /* 0x0000000002007343 */ /* 0x004fea0003c00000 */
.L_x_93:
[----:B------:R-:W-:Y:S05]  /*5b20*/  BSYNC.RECONVERGENT B6 ;  /* 0x0000000000067941 */ /* 0x000fea0003800200 */
.L_x_92:
[----:B------:R-:W-:Y:S02]  /*5b30*/  R2UR UR6, R83 ;  /* 0x00000000530672ca */ /* 0x000fe400000e0000 */
[----:B------:R-:W-:Y:S02]  /*5b40*/  R2UR UR5, R97 ;  /* 0x00000000610572ca */ /* 0x000fe400000e0000 */
[----:B------:R-:W-:Y:S02]  /*5b50*/  R2UR UR4, R96 ;  /* 0x00000000600472ca */ /* 0x000fe400000e0000 */
[----:B------:R-:W-:Y:S02]  /*5b60*/  ISETP.NE.U32.AND P4, PT, R78, RZ, PT ;  /* 0x000000ff4e00720c */ /* 0x000fe40003f85070 */
[----:B------:R-:W-:Y:S02]  /*5b70*/  ISETP.NE.U32.AND P2, PT, RZ, UR54, PT ;  /* 0x00000036ff007c0c */ /* 0x000fe4000bf45070 */
[----:B------:R-:W-:Y:S02]  /*5b80*/  ISETP.NE.AND.EX P4, PT, R79, RZ, PT, P4 ;  /* 0x000000ff4f00720c */ /* 0x000fe40003f85340 */
[----:B------:R-:W-:Y:S01]  /*5b90*/  ISETP.NE.AND.EX P2, PT, RZ, UR55, PT, P2 ;  /* 0x00000037ff007c0c */ /* 0x000fe2000bf45320 */
[----:B------:R-:W-:Y:S02]  /*5ba0*/  UISETP.NE.AND UP2, UPT, UR6, URZ, UPT ;  /* 0x000000ff0600728c */ /* 0x000fe4000bf45270 */
[----:B------:R-:W-:Y:S04]  /*5bb0*/  UISETP.NE.U32.AND UP0, UPT, UR5, URZ, UPT ;  /* 0x000000ff0500728c */ /* 0x000fe8000bf05070 */
[----:B------:R-:W-:Y:S01]  /*5bc0*/  UISETP.NE.AND.EX UP1, UPT, UR4, URZ, UPT, UP0 ;  /* 0x000000ff0400728c */ /* 0x000fe2000bf25300 */
[----:B------:R-:W-:Y:S01]  /*5bd0*/  PLOP3.LUT P1, PT, PT, PT, UP2, 0x80, 0x8 ;  /* 0x000000000008781c */ /* 0x000fe20003f2f028 */
[----:B------:R-:W-:Y:S03]  /*5be0*/  UPLOP3.LUT UP0, UPT, UPT, UPT, UPT, 0x40, 0x4 ;  /* 0x000000000004789c */ /* 0x000fe60003f0e870 */
[----:B------:R-:W-:Y:S06]  /*5bf0*/  @UP2 UPLOP3.LUT UP0, UPT, UPT, UPT, UP1, 0x80, 0x8 ;  /* 0x000000000008289c */ /* 0x000fec0003f0f010 */
[----:B------:R-:W-:Y:S01]  /*5c00*/  PLOP3.LUT P0, PT, PT, PT, UP0, 0x80, 0x8 ;  /* 0x000000000008781c */ /* 0x000fe20003f0f008 */
[----:B------:R-:W-:Y:S01]  /*5c10*/  @!UPT UIADD3 URZ, UPT, UPT, URZ, URZ, URZ ;  /* 0x000000fffffff290 */ /* 0x000fe2000fffe0ff */
[----:B------:R-:W-:Y:S11]  /*5c20*/  BRA.U !UP1, `(.L_x_95) ;  /* 0x0000000109407547 */ /* 0x000ff6000b800000 */
[----:B------:R-:W-:Y:S01]  /*5c30*/  UISETP.NE.U32.AND UP0, UPT, UR54, URZ, UPT ;  /* 0x000000ff3600728c */ /* 0x000fe2000bf05070 */
[----:B------:R-:W-:Y:S01]  /*5c40*/  R2UR UR6, R97 ;  /* 0x00000000610672ca */ /* 0x000fe200000e0000 */
[----:B------:R-:W2:Y:S01]  /*5c50*/  LDCU.64 UR8, c[0x0][0x358] ;  /* 0x00006b00ff0877ac */ /* 0x000ea20008000a00 */
[----:B------:R-:W-:Y:S02]  /*5c60*/  HFMA2 R80, -RZ, RZ, 0, 5.9604644775390625e-08 ;  /* 0x00000001ff507431 */ /* 0x000fe400000001ff */
[----:B-1----:R-:W-:Y:S01]  /*5c70*/  IMAD.MOV.U32 R0, RZ, RZ, 0x1 ;  /* 0x00000001ff007424 */ /* 0x002fe200078e00ff */
[----:B------:R-:W-:Y:S06]  /*5c80*/  UISETP.NE.AND.EX UP0, UPT, UR55, URZ, UPT, UP0 ;  /* 0x000000ff3700728c */ /* 0x000fec000bf05300 */
[----:B------:R-:W-:Y:S05]  /*5c90*/  PLOP3.LUT P3, PT, PT, PT, UP0, 0x80, 0x8 ;  /* 0x000000000008781c */ /* 0x000fea0003f6f008 */
[----:B------:R-:W1:Y:S01]  /*5ca0*/  @UP0 LDCU.64 UR4, c[0x0][0x888] ;  /* 0x00011100ff0407ac */ /* 0x000e620008000a00 */
[----:B------:R-:W-:Y:S07]  /*5cb0*/  @UP0 UIMAD UR6, UR36, UR6, URZ ;  /* 0x00000006240602a4 */ /* 0x000fee000f8e02ff */
[----:B------:R-:W-:Y:S01]  /*5cc0*/  @!P3 PRMT R80, R0, 0x7610, R80 ;  /* 0x000076100050b816 */ /* 0x000fe20000000050 */
[----:B-1----:R-:W-:Y:S06]  /*5cd0*/  @UP0 UIMAD.WIDE UR4, UR6, 0x4, UR4 ;  /* 0x00000004060408a5 */ /* 0x002fec000f8e0204 */
[----:B------:R-:W-:Y:S02]  /*5ce0*/  IMAD.U32 R2, RZ, RZ, UR4 ;  /* 0x00000004ff027e24 */ /* 0x000fe4000f8e00ff */
[----:B------:R-:W-:Y:S03]  /*5cf0*/  IMAD.U32 R3, RZ, RZ, UR5 ;  /* 0x00000005ff037e24 */ /* 0x000fe6000f8e00ff */
[----:B------:R-:W1:Y:S02]  /*5d00*/  @!UP0 LDCU UR4, c[0x0][0x880] ;  /* 0x00011000ff0487ac */ /* 0x000e640008000800 */
[----:B--2--5:R2:W5:Y:S02]  /*5d10*/  @P3 LDG.E R41, desc[UR8][R2.64] ;  /* 0x0000000802293981 */ /* 0x024564000c1e1900 */
[----:B-12---:R-:W-:Y:S02]  /*5d20*/  @!P3 MOV R41, UR4 ;  /* 0x000000040029bc02 */ /* 0x006fe40008000f00 */
.L_x_95:
[----:B------:R-:W-:Y:S05]  /*5d30*/  @!P4 BRA `(.L_x_96) ;  /* 0x000000000024c947 */ /* 0x000fea0003800000 */
[----:B------:R-:W-:Y:S01]  /*5d40*/  ISETP.NE.U32.AND P3, PT, R76, RZ, PT ;  /* 0x000000ff4c00720c */ /* 0x000fe20003f65070 */
[----:B------:R-:W2:Y:S03]  /*5d50*/  LDCU.64 UR4, c[0x0][0x358] ;  /* 0x00006b00ff0477ac */ /* 0x000ea60008000a00 */
[----:B------:R-:W-:Y:S11]  /*5d60*/  ISETP.NE.AND.EX P3, PT, R77, RZ, PT, P3 ;  /* 0x000000ff4d00720c */ /* 0x000ff60003f65330 */
[----:B------:R-:W-:Y:S02]  /*5d70*/  @!UPT UIADD3 URZ, UPT, UPT, URZ, URZ, URZ ;  /* 0x000000fffffff290 */ /* 0x000fe4000fffe0ff */
[----:B------:R-:W3:Y:S01]  /*5d80*/  @P3 LDC.64 R2, c[0x0][0x8a8] ;  /* 0x00022a00ff023b82 */ /* 0x000ee20000000a00 */
[----:B-1----:R-:W-:Y:S04]  /*5d90*/  @P3 IMAD R0, R78, UR36, RZ ;  /* 0x000000244e003c24 */ /* 0x002fe8000f8e02ff */
[----:B---3--:R-:W-:Y:S05]  /*5da0*/  @P3 IMAD.WIDE R2, R0, 0x4, R2 ;  /* 0x0000000400023825 */ /* 0x008fea00078e0202 */
[----:B--2--5:R2:W5:Y:S02]  /*5db0*/  @P3 LDG.E R38, desc[UR4][R2.64] ;  /* 0x0000000402263981 */ /* 0x024564000c1e1900 */
[----:B--2---:R-:W3:Y:S02]  /*5dc0*/  @!P3 LDC R38, c[0x0][0x8a0] ;  /* 0x00022800ff26bb82 */ /* 0x004ee40000000800 */
.L_x_96:
[----:B-----5:R-:W-:Y:S01]  /*5dd0*/  FSETP.NEU.AND P3, PT, R41, RZ, PT ;  /* 0x000000ff2900720b */ /* 0x020fe20003f6d000 */
[----:B------:R-:W-:Y:S01]  /*5de0*/  BSSY B1, `(.L_x_97) ;  /* 0x0000039000017945 */ /* 0x000fe20003800000 */
[----:B------:R-:W-:Y:S01]  /*5df0*/  SEL R3, RZ, 0xffffffff, P2 ;  /* 0xffffffffff037807 */ /* 0x000fe20001000000 */
[----:B------:R-:W-:Y:S01]  /*5e00*/  IMAD.MOV.U32 R47, RZ, RZ, 0x1 ;  /* 0x00000001ff2f7424 */ /* 0x000fe200078e00ff */
[----:B------:R-:W-:Y:S01]  /*5e10*/  @P1 LOP3.LUT P2, RZ, R80, 0xff, RZ, 0xc0, !PT ;  /* 0x000000ff50ff1812 */ /* 0x000fe2000784c0ff */
[----:B------:R-:W-:Y:S01]  /*5e20*/  IMAD R39, R36, 0x80, R37 ;  /* 0x0000008024277824 */ /* 0x000fe200078e0225 */
[----:B------:R-:W-:Y:S01]  /*5e30*/  @P1 SEL R2, RZ, 0xffffffff, P3 ;  /* 0xffffffffff021807 */ /* 0x000fe20001800000 */
[----:B------:R-:W-:Y:S01]  /*5e40*/  IMAD R87, R94, -0x10, R92 ;  /* 0xfffffff05e577824 */ /* 0x000fe200078e025c */
[----:B------:R-:W-:Y:S01]  /*5e50*/  LOP3.LUT R90, R90, 0x1, RZ, 0x3c, !PT ;  /* 0x000000015a5a7812 */ /* 0x000fe200078e3cff */
[----:B------:R-:W-:Y:S01]  /*5e60*/  IMAD.MOV.U32 R46, RZ, RZ, RZ ;  /* 0x000000ffff2e7224 */ /* 0x000fe200078e00ff */
[----:B------:R-:W-:Y:S02]  /*5e70*/  @P0 SEL R2, R3, R2, !P2 ;  /* 0x0000000203020207 */ /* 0x000fe40005000000 */
[----:B------:R-:W-:Y:S02]  /*5e80*/  CS2R R74, SRZ ;  /* 0x00000000004a7805 */ /* 0x000fe4000001ff00 */
[----:B------:R-:W-:Y:S02]  /*5e90*/  LEA R99, R36, UR44, 0x3 ;  /* 0x0000002c24637c11 */ /* 0x000fe4000f8e18ff */
[----:B------:R-:W-:Y:S02]  /*5ea0*/  CS2R R72, SRZ ;  /* 0x0000000000487805 */ /* 0x000fe4000001ff00 */
[----:B------:R-:W-:Y:S02]  /*5eb0*/  @P1 LOP3.LUT R2, R2, 0x1, RZ, 0xc0, !PT ;  /* 0x0000000102021812 */ /* 0x000fe400078ec0ff */
[----:B------:R-:W-:Y:S02]  /*5ec0*/  CS2R R66, SRZ ;  /* 0x0000000000427805 */ /* 0x000fe4000001ff00 */
[----:B-1----:R-:W-:Y:S02]  /*5ed0*/  SHF.L.U32 R0, R89, 0x1f, RZ ;  /* 0x0000001f59007819 */ /* 0x002fe400000006ff */
[----:B------:R-:W-:Y:S02]  /*5ee0*/  CS2R R64, SRZ ;  /* 0x0000000000407805 */ /* 0x000fe4000001ff00 */
[----:B------:R-:W-:Y:S02]  /*5ef0*/  ISETP.NE.U32.OR P5, PT, R2, 0x1, !P1 ;  /* 0x000000010200780c */ /* 0x000fe40004fa5470 */
[----:B------:R-:W-:Y:S02]  /*5f00*/  CS2R R58, SRZ ;  /* 0x00000000003a7805 */ /* 0x000fe4000001ff00 */
[----:B------:R-:W-:Y:S02]  /*5f10*/  PLOP3.LUT P2, PT, PT, PT, UP1, 0x80, 0x8 ;  /* 0x000000000008781c */ /* 0x000fe40003f4f018 */
[----:B------:R-:W-:Y:S02]  /*5f20*/  CS2R R56, SRZ ;  /* 0x0000000000387805 */ /* 0x000fe4000001ff00 */
[----:B------:R-:W-:Y:S02]  /*5f30*/  LOP3.LUT P4, R85, R80, 0xff, RZ, 0xc0, !PT ;  /* 0x000000ff50557812 */ /* 0x000fe4000788c0ff */
[----:B------:R-:W-:Y:S02]  /*5f40*/  CS2R R50, SRZ ;  /* 0x0000000000327805 */ /* 0x000fe4000001ff00 */
[----:B------:R-:W-:Y:S02]  /*5f50*/  SEL R2, RZ, 0xffffffff, P3 ;  /* 0xffffffffff027807 */ /* 0x000fe40001800000 */
[----:B------:R-:W-:Y:S02]  /*5f60*/  CS2R R48, SRZ ;  /* 0x0000000000307805 */ /* 0x000fe4000001ff00 */
[----:B------:R-:W-:Y:S02]  /*5f70*/  P2R R98, PR, RZ, 0x20 ;  /* 0x00000020ff627803 */ /* 0x000fe40000000000 */
[----:B------:R-:W-:Y:S02]  /*5f80*/  @P5 SHF.L.U32 R4, R90, 0x1f, RZ ;  /* 0x0000001f5a045819 */ /* 0x000fe400000006ff */
[----:B------:R-:W-:Y:S02]  /*5f90*/  @P2 SEL R2, R3, R2, !P4 ;  /* 0x0000000203022207 */ /* 0x000fe40006000000 */
[----:B------:R-:W1:Y:S02]  /*5fa0*/  @P5 SYNCS.PHASECHK.TRANS64.TRYWAIT P1, [UR44+0x40], R4 ;  /* 0x00004004ff0055a7 */ /* 0x000e64000802112c */
[----:B------:R-:W-:Y:S04]  /*5fb0*/  LOP3.LUT R2, R2, 0x1, RZ, 0xc0, !PT ;  /* 0x0000000102027812 */ /* 0x000fe800078ec0ff */
[----:B------:R-:W-:Y:S04]  /*5fc0*/  ISETP.NE.U32.AND P2, PT, R2, 0x1, PT ;  /* 0x000000010200780c */ /* 0x000fe80003f45070 */
[----:B------:R-:W-:Y:S01]  /*5fd0*/  P2R R60, PR, RZ, 0x4 ;  /* 0x00000004ff3c7803 */ /* 0x000fe20000000000 */
[----:B------:R2:W4:Y:S01]  /*5fe0*/  SYNCS.PHASECHK.TRANS64.TRYWAIT P0, [R99+URZ+0xb0], R0 ;  /* 0x0000b000630075a7 */ /* 0x00052200080011ff */
[----:B-1----:R-:W-:Y:S01]  /*5ff0*/  @P5 SEL R47, RZ, 0x1, !P1 ;  /* 0x00000001ff2f5807 */ /* 0x002fe20004800000 */
[----:B--2---:R-:W-:Y:S06]  /*6000*/  @!P5 BRA `(.L_x_98) ;  /* 0x000000000058d947 */ /* 0x004fec0003800000 */
[----:B------:R-:W-:Y:S01]  /*6010*/  IMAD.MOV.U32 R75, RZ, RZ, RZ ;  /* 0x000000ffff4b7224 */ /* 0x000fe200078e00ff */
[----:B------:R-:W-:Y:S01]  /*6020*/  ISETP.NE.AND P1, PT, R47, RZ, PT ;  /* 0x000000ff2f00720c */ /* 0x000fe20003f25270 */
[----:B------:R-:W-:Y:S01]  /*6030*/  BSSY B0, `(.L_x_99) ;  /* 0x000000c000007945 */ /* 0x000fe20003800000 */
[----:B------:R-:W-:Y:S02]  /*6040*/  CS2R R50, SRZ ;  /* 0x0000000000327805 */ /* 0x000fe4000001ff00 */
[----:B------:R-:W-:Y:S02]  /*6050*/  CS2R R48, SRZ ;  /* 0x0000000000307805 */ /* 0x000fe4000001ff00 */
[----:B------:R-:W-:Y:S02]  /*6060*/  CS2R R58, SRZ ;  /* 0x00000000003a7805 */ /* 0x000fe4000001ff00 */
[----:B------:R-:W-:Y:S02]  /*6070*/  CS2R R56, SRZ ;  /* 0x0000000000387805 */ /* 0x000fe4000001ff00 */
[----:B------:R-:W-:Y:S02]  /*6080*/  CS2R R66, SRZ ;  /* 0x0000000000427805 */ /* 0x000fe4000001ff00 */
[----:B------:R-:W-:Y:S02]  /*6090*/  CS2R R64, SRZ ;  /* 0x0000000000407805 */ /* 0x000fe4000001ff00 */
[----:B------:R-:W-:Y:S01]  /*60a0*/  CS2R R72, SRZ ;  /* 0x0000000000487805 */ /* 0x000fe2000001ff00 */
[----:B------:R-:W-:Y:S06]  /*60b0*/  @P1 BRA `(.L_x_100) ;  /* 0x00000000000c1947 */ /* 0x000fec0003800000 */
[----:B------:R-:W-:Y:S04]  /*60c0*/  SHF.L.U32 R3, R90, 0x1f, RZ ;  /* 0x0000001f5a037819 */ /* 0x000fe800000006ff */
[----:B------:R-:W1:Y:S02]  /*60d0*/  SYNCS.PHASECHK.TRANS64.TRYWAIT P1, [UR44+0x40], R3 ;  /* 0x00004003ff0075a7 */ /* 0x000e64000802112c */
[----:B-1----:R-:W-:Y:S05]  /*60e0*/  @!P1 BRA `(.L_x_101) ;  /* 0x0000003c00789947 */ /* 0x002fea0003800000 */
.L_x_100:
[----:B------:R-:W-:Y:S05]  /*60f0*/  BSYNC B0 ;  /* 0x0000000000007941 */ /* 0x000fea0003800000 */
.L_x_99:
[----:B------:R-:W-:Y:S01]  /*6100*/  ISETP.NE.AND P1, PT, R60, RZ, PT ;  /* 0x000000ff3c00720c */ /* 0x000fe20003f25270 */
[----:B------:R-:W-:Y:S11]  /*6110*/  HFMA2 R46, -RZ, RZ, 0, 5.9604644775390625e-08 ;  /* 0x00000001ff2e7431 */ /* 0x000ff600000001ff */
[----:B------:R-:W-:Y:S01]  /*6120*/  @!UPT UIADD3 URZ, UPT, UPT, URZ, URZ, URZ ;  /* 0x000000fffffff290 */ /* 0x000fe2000fffe0ff */
[----:B------:R2:W1:Y:S04]  /*6130*/  @P1 LDS.128 R48, [R93] ;  /* 0x000000005d301984 */ /* 0x0004680000000c00 */
[----:B------:R2:W1:Y:S04]  /*6140*/  @P1 LDS.128 R56, [R92+0x10] ;  /* 0x000010005c381984 */ /* 0x0004680000000c00 */
[----:B------:R2:W1:Y:S04]  /*6150*/  @P1 LDS.128 R64, [R91+0x20] ;  /* 0x000020005b401984 */ /* 0x0004680000000c00 */
[----:B------:R2:W1:Y:S02]  /*6160*/  @P1 LDS.128 R72, [R87+0x30] ;  /* 0x0000300057481984 */ /* 0x0004640000000c00 */
.L_x_98:
[----:B------:R-:W-:Y:S05]  /*6170*/  BSYNC B1 ;  /* 0x0000000000017941 */ /* 0x000fea0003800000 */
.L_x_97:
[----:B-1----:R-:W-:Y:S04]  /*6180*/  SHF.R.U32.HI R2, RZ, 0x15, R39 ;  /* 0x00000015ff027819 */ /* 0x002fe80000011627 */
[----:B------:R-:W-:Y:S01]  /*6190*/  LOP3.LUT P1, RZ, R2, 0x3, R81, 0x48, !PT ;  /* 0x0000000302ff7812 */ /* 0x000fe20007824851 */
[----:B------:R-:W-:Y:S01]  /*61a0*/  @!UPT UIADD3 URZ, UPT, UPT, URZ, URZ, URZ ;  /* 0x000000fffffff290 */ /* 0x000fe2000fffe0ff */
[----:B----4-:R-:W-:Y:S11]  /*61b0*/  @P0 BRA `(.L_x_102) ;  /* 0x0000000000080947 */ /* 0x010ff60003800000 */
[----:B------:R-:W1:Y:S02]  /*61c0*/  SYNCS.PHASECHK.TRANS64.TRYWAIT P0, [R99+URZ+0xb0], R0 ;  /* 0x0000b000630075a7 */ /* 0x000e6400080011ff */
[----:B-1----:R-:W-:Y:S05]  /*61d0*/  @!P0 BRA `(.L_x_103) ;  /* 0x0000003c00548947 */ /* 0x002fea0003800000 */
.L_x_102:
[----:B------:R-:W-:Y:S05]  /*61e0*/  @!P1 BRA `(.L_x_104) ;  /* 0x0000000000409947 */ /* 0x000fea0003800000 */
[----:B------:R-:W4:Y:S01]  /*61f0*/  LDCU.64 UR8, c[0x4][0x70] ;  /* 0x01000e00ff0877ac */ /* 0x000f220008000a00 */
[----:B------:R-:W-:Y:S01]  /*6200*/  MOV R3, 0x0 ;  /* 0x0000000000037802 */ /* 0x000fe20000000f00 */
[----:B------:R-:W-:Y:S02]  /*6210*/  HFMA2 R12, -RZ, RZ, 0, 5.9604644775390625e-08 ;  /* 0x00000001ff0c7431 */ /* 0x000fe400000001ff */
[----:B------:R-:W-:Y:S02]  /*6220*/  IMAD.MOV.U32 R8, RZ, RZ, 0x192 ;  /* 0x00000192ff087424 */ /* 0x000fe400078e00ff */
[----:B------:R-:W-:Y:S01]  /*6230*/  IMAD.MOV.U32 R13, RZ, RZ, RZ ;  /* 0x000000ffff0d7224 */ /* 0x000fe200078e00ff */
[----:B------:R-:W5:Y:S01]  /*6240*/  LDCU.64 UR6, c[0x4][0x78] ;  /* 0x01000f00ff0677ac */ /* 0x000f620008000a00 */
[----:B------:R-:W1:Y:S01]  /*6250*/  LDC.64 R2, c[0x4][R3] ;  /* 0x0100000003027b82 */ /* 0x000e620000000a00 */
[----:B------:R-:W2:Y:S01]  /*6260*/  LDCU.64 UR4, c[0x4][0x10] ;  /* 0x01000200ff0477ac */ /* 0x000ea20008000a00 */
[----:B----4-:R-:W-:Y:S01]  /*6270*/  MOV R5, UR9 ;  /* 0x0000000900057c02 */ /* 0x010fe20008000f00 */
[----:B------:R-:W-:Y:S01]  /*6280*/  IMAD.U32 R4, RZ, RZ, UR8 ;  /* 0x00000008ff047e24 */ /* 0x000fe2000f8e00ff */
[----:B-----5:R-:W-:Y:S01]  /*6290*/  MOV R7, UR7 ;  /* 0x0000000700077c02 */ /* 0x020fe20008000f00 */
[----:B------:R-:W-:Y:S01]  /*62a0*/  IMAD.U32 R6, RZ, RZ, UR6 ;  /* 0x00000006ff067e24 */ /* 0x000fe2000f8e00ff */
[----:B--2---:R-:W-:Y:S01]  /*62b0*/  MOV R11, UR5 ;  /* 0x00000005000b7c02 */ /* 0x004fe20008000f00 */
[----:B------:R-:W-:Y:S02]  /*62c0*/  IMAD.U32 R10, RZ, RZ, UR4 ;  /* 0x00000004ff0a7e24 */ /* 0x000fe4000f8e00ff */
[----:B------:R-:W-:Y:S07]  /*62d0*/  LEPC R20, `(.L_x_104) ;  /* 0x000000001014794e */ /* 0x000fee0000000000 */
[----:B-1-3--:R-:W-:Y:S05]  /*62e0*/  CALL.ABS.NOINC R2 ;  /* 0x0000000002007343 */ /* 0x00afea0003c00000 */
.L_x_104:
[----:B------:R-:W-:Y:S05]  /*62f0*/  WARPSYNC.ALL ;  /* 0x0000000000007948 */ /* 0x000fea0003800000 */
[----:B------:R-:W-:Y:S01]  /*6300*/  R2UR UR4, R39 ;  /* 0x00000000270472ca */ /* 0x000fe200000e0000 */
[--C-:B------:R-:W-:Y:S01]  /*6310*/  HADD2.F32 R40, -RZ, R48.reuse.H0_H0 ;  /* 0x20000030ff287230 */ /* 0x100fe20000004100 */
[----:B------:R-:W-:Y:S01]  /*6320*/  ISETP.NE.AND P0, PT, R95, RZ, PT ;  /* 0x000000ff5f00720c */ /* 0x000fe20003f05270 */
[----:B------:R-:W-:Y:S01]  /*6330*/  HADD2.F32 R43, -RZ, R48.H1_H1 ;  /* 0x30000030ff2b7230 */ /* 0x000fe20000004100 */
[----:B------:R-:W-:Y:S01]  /*6340*/  BSSY.RECONVERGENT B0, `(.L_x_105) ;  /* 0x0000086000007945 */ /* 0x000fe20003800200 */
[----:B------:R-:W-:Y:S02]  /*6350*/  HADD2.F32 R42, -RZ, R49.H0_H0 ;  /* 0x20000031ff2a7230 */ /* 0x000fe40000004100 */
[----:B------:R-:W-:Y:S02]  /*6360*/  HADD2.F32 R45, -RZ, R51.H0_H0 ;  /* 0x20000033ff2d7230 */ /* 0x000fe40000004100 */
[----:B------:R-:W-:Y:S04]  /*6370*/  HADD2.F32 R44, -RZ, R75.H1_H1 ;  /* 0x3000004bff2c7230 */ /* 0x000fe80000004100 */
[----:B------:R-:W1:Y:S02]  /*6380*/  LDTM.x32 R4, tmem[UR4] ;  /* 0x00000004000479ee */ /* 0x000e6400082c0000 */
[C---:B-1-3--:R-:W-:Y:S01]  /*6390*/  FMUL R0, R38.reuse, R4 ;  /* 0x0000000426007220 */ /* 0x04afe20000400000 */
[C---:B------:R-:W-:Y:S01]  /*63a0*/  FMUL R2, R38.reuse, R5 ;  /* 0x0000000526027220 */ /* 0x040fe20000400000 */
[C---:B------:R-:W-:Y:S01]  /*63b0*/  FMUL R3, R38.reuse, R6 ;  /* 0x0000000626037220 */ /* 0x040fe20000400000 */
[C---:B------:R-:W-:Y:S01]  /*63c0*/  FMUL R7, R38.reuse, R7 ;  /* 0x0000000726077220 */ /* 0x040fe20000400000 */
[C---:B------:R-:W-:Y:S01]  /*63d0*/  FFMA R0, R41.reuse, R40, R0 ;  /* 0x0000002829007223 */ /* 0x040fe20000000000 */
[----:B------:R-:W-:Y:S02]  /*63e0*/  HADD2.F32 R40, -RZ, R49.H1_H1 ;  /* 0x30000031ff287230 */ /* 0x000fe40000004100 */
[C---:B------:R-:W-:Y:S01]  /*63f0*/  FFMA R2, R41.reuse, R43, R2 ;  /* 0x0000002b29027223 */ /* 0x040fe20000000002 */
[C---:B------:R-:W-:Y:S01]  /*6400*/  FFMA R3, R41.reuse, R42, R3 ;  /* 0x0000002a29037223 */ /* 0x040fe20000000003 */
[--C-:B------:R-:W-:Y:S02]  /*6410*/  HADD2.F32 R43, -RZ, R50.reuse.H0_H0 ;  /* 0x20000032ff2b7230 */ /* 0x100fe40000004100 */
[----:B------:R-:W-:Y:S01]  /*6420*/  FMUL R4, R38, R8 ;  /* 0x0000000826047220 */ /* 0x000fe20000400000 */
[----:B------:R-:W-:Y:S01]  /*6430*/  HADD2.F32 R42, -RZ, R50.H1_H1 ;  /* 0x30000032ff2a7230 */ /* 0x000fe20000004100 */
[----:B------:R-:W-:Y:S01]  /*6440*/  F2FP.F16.F32.PACK_AB R52, R2, R0 ;  /* 0x000000000234723e */ /* 0x000fe200000000ff */
[C---:B------:R-:W-:Y:S01]  /*6450*/  FFMA R7, R41.reuse, R40, R7 ;  /* 0x0000002829077223 */ /* 0x040fe20000000007 */
[----:B------:R-:W-:Y:S01]  /*6460*/  FFMA R4, R41, R43, R4 ;  /* 0x0000002b29047223 */ /* 0x000fe20000000004 */
[C---:B------:R-:W-:Y:S01]  /*6470*/  FMUL R5, R38.reuse, R9 ;  /* 0x0000000926057220 */ /* 0x040fe20000400000 */
[C---:B------:R-:W-:Y:S01]  /*6480*/  FMUL R6, R38.reuse, R10 ;  /* 0x0000000a26067220 */ /* 0x040fe20000400000 */
[----:B------:R-:W-:Y:S01]  /*6490*/  HADD2.F32 R40, -RZ, R51.H1_H1 ;  /* 0x30000033ff287230 */ /* 0x000fe20000004100 */
[----:B------:R-:W-:Y:S01]  /*64a0*/  F2FP.F16.F32.PACK_AB R53, R7, R3 ;  /* 0x000000030735723e */ /* 0x000fe200000000ff */
[C---:B------:R-:W-:Y:S01]  /*64b0*/  FFMA R5, R41.reuse, R42, R5 ;  /* 0x0000002a29057223 */ /* 0x040fe20000000005 */
[----:B------:R-:W-:Y:S01]  /*64c0*/  FFMA R6, R41, R45, R6 ;  /* 0x0000002d29067223 */ /* 0x000fe20000000006 */
[C---:B------:R-:W-:Y:S01]  /*64d0*/  FMUL R11, R38.reuse, R11 ;  /* 0x0000000b260b7220 */ /* 0x040fe20000400000 */
[--C-:B------:R-:W-:Y:S02]  /*64e0*/  HADD2.F32 R43, -RZ, R56.reuse.H0_H0 ;  /* 0x20000038ff2b7230 */ /* 0x100fe40000004100 */
[C---:B------:R-:W-:Y:S01]  /*64f0*/  FMUL R8, R38.reuse, R12 ;  /* 0x0000000c26087220 */ /* 0x040fe20000400000 */
[----:B------:R-:W-:Y:S01]  /*6500*/  F2FP.F16.F32.PACK_AB R54, R5, R4 ;  /* 0x000000040536723e */ /* 0x000fe200000000ff */
[C---:B------:R-:W-:Y:S01]  /*6510*/  FFMA R11, R41.reuse, R40, R11 ;  /* 0x00000028290b7223 */ /* 0x040fe2000000000b */
[----:B------:R-:W-:Y:S02]  /*6520*/  HADD2.F32 R40, -RZ, R56.H1_H1 ;  /* 0x30000038ff287230 */ /* 0x000fe40000004100 */
[----:B------:R-:W-:Y:S01]  /*6530*/  FFMA R8, R41, R43, R8 ;  /* 0x0000002b29087223 */ /* 0x000fe20000000008 */
[C---:B------:R-:W-:Y:S01]  /*6540*/  FMUL R9, R38.reuse, R13 ;  /* 0x0000000d26097220 */ /* 0x040fe20000400000 */
[--C-:B------:R-:W-:Y:S01]  /*6550*/  HADD2.F32 R45, -RZ, R57.reuse.H0_H0 ;  /* 0x20000039ff2d7230 */ /* 0x100fe20000004100 */
[----:B------:R-:W-:Y:S01]  /*6560*/  F2FP.F16.F32.PACK_AB R55, R11, R6 ;  /* 0x000000060b37723e */ /* 0x000fe200000000ff */
[C---:B------:R-:W-:Y:S01]  /*6570*/  FMUL R10, R38.reuse, R14 ;  /* 0x0000000e260a7220 */ /* 0x040fe20000400000 */
[----:B------:R-:W-:Y:S02]  /*6580*/  HADD2.F32 R42, -RZ, R57.H1_H1 ;  /* 0x30000039ff2a7230 */ /* 0x000fe40000004100 */
[C---:B------:R-:W-:Y:S01]  /*6590*/  FFMA R9, R41.reuse, R40, R9 ;  /* 0x0000002829097223 */ /* 0x040fe20000000009 */
[C---:B------:R-:W-:Y:S01]  /*65a0*/  FMUL R15, R38.reuse, R15 ;  /* 0x0000000f260f7220 */ /* 0x040fe20000400000 */
[----:B------:R1:W-:Y:S01]  /*65b0*/  STS.128 [R93], R52 ;  /* 0x000000345d007388 */ /* 0x0003e20000000c00 */
[----:B------:R-:W-:Y:S01]  /*65c0*/  FFMA R10, R41, R45, R10 ;  /* 0x0000002d290a7223 */ /* 0x000fe2000000000a */
[--C-:B------:R-:W-:Y:S01]  /*65d0*/  HADD2.F32 R40, -RZ, R58.reuse.H0_H0 ;  /* 0x2000003aff287230 */ /* 0x100fe20000004100 */
[----:B------:R-:W-:Y:S01]  /*65e0*/  F2FP.F16.F32.PACK_AB R68, R9, R8 ;  /* 0x000000080944723e */ /* 0x000fe200000000ff */
[----:B------:R-:W-:Y:S01]  /*65f0*/  FFMA R15, R41, R42, R15 ;  /* 0x0000002a290f7223 */ /* 0x000fe2000000000f */
[C---:B------:R-:W-:Y:S01]  /*6600*/  FMUL R12, R38.reuse, R16 ;  /* 0x00000010260c7220 */ /* 0x040fe20000400000 */
[----:B------:R-:W-:Y:S02]  /*6610*/  HADD2.F32 R42, -RZ, R58.H1_H1 ;  /* 0x3000003aff2a7230 */ /* 0x000fe40000004100 */
[C---:B------:R-:W-:Y:S01]  /*6620*/  FMUL R13, R38.reuse, R17 ;  /* 0x00000011260d7220 */ /* 0x040fe20000400000 */
[--C-:B------:R-:W-:Y:S01]  /*6630*/  HADD2.F32 R43, -RZ, R59.reuse.H0_H0 ;  /* 0x2000003bff2b7230 */ /* 0x100fe20000004100 */
[----:B------:R-:W-:Y:S01]  /*6640*/  F2FP.F16.F32.PACK_AB R69, R15, R10 ;  /* 0x0000000a0f45723e */ /* 0x000fe200000000ff */
[C---:B------:R-:W-:Y:S01]  /*6650*/  FFMA R12, R41.reuse, R40, R12 ;  /* 0x00000028290c7223 */ /* 0x040fe2000000000c */
[C---:B------:R-:W-:Y:S01]  /*6660*/  FFMA R13, R41.reuse, R42, R13 ;  /* 0x0000002a290d7223 */ /* 0x040fe2000000000d */
[C---:B------:R-:W-:Y:S01]  /*6670*/  FMUL R14, R38.reuse, R18 ;  /* 0x00000012260e7220 */ /* 0x040fe20000400000 */
[----:B------:R-:W-:Y:S02]  /*6680*/  HADD2.F32 R40, -RZ, R59.H1_H1 ;  /* 0x3000003bff287230 */ /* 0x000fe40000004100 */
[C---:B------:R-:W-:Y:S01]  /*6690*/  FMUL R19, R38.reuse, R19 ;  /* 0x0000001326137220 */ /* 0x040fe20000400000 */
[C---:B------:R-:W-:Y:S01]  /*66a0*/  FMUL R16, R38.reuse, R20 ;  /* 0x0000001426107220 */ /* 0x040fe20000400000 */
[C---:B------:R-:W-:Y:S01]  /*66b0*/  FFMA R14, R41.reuse, R43, R14 ;  /* 0x0000002b290e7223 */ /* 0x040fe2000000000e */
[--C-:B------:R-:W-:Y:S02]  /*66c0*/  HADD2.F32 R43, -RZ, R64.reuse.H0_H0 ;  /* 0x20000040ff2b7230 */ /* 0x100fe40000004100 */
[C---:B------:R-:W-:Y:S01]  /*66d0*/  FFMA R19, R41.reuse, R40, R19 ;  /* 0x0000002829137223 */ /* 0x040fe20000000013 */
[----:B------:R-:W-:Y:S02]  /*66e0*/  HADD2.F32 R42, -RZ, R64.H1_H1 ;  /* 0x30000040ff2a7230 */ /* 0x000fe40000004100 */
[C---:B------:R-:W-:Y:S01]  /*66f0*/  FMUL R17, R38.reuse, R21 ;  /* 0x0000001526117220 */ /* 0x040fe20000400000 */
[--C-:B------:R-:W-:Y:S02]  /*6700*/  HADD2.F32 R45, -RZ, R65.reuse.H0_H0 ;  /* 0x20000041ff2d7230 */ /* 0x100fe40000004100 */
[C---:B------:R-:W-:Y:S01]  /*6710*/  FMUL R18, R38.reuse, R22 ;  /* 0x0000001626127220 */ /* 0x040fe20000400000 */
[----:B------:R-:W-:Y:S02]  /*6720*/  HADD2.F32 R40, -RZ, R65.H1_H1 ;  /* 0x30000041ff287230 */ /* 0x000fe40000004100 */
[C---:B------:R-:W-:Y:S01]  /*6730*/  FMUL R23, R38.reuse, R23 ;  /* 0x0000001726177220 */ /* 0x040fe20000400000 */
[C---:B------:R-:W-:Y:S01]  /*6740*/  FFMA R16, R41.reuse, R43, R16 ;  /* 0x0000002b29107223 */ /* 0x040fe20000000010 */
[C---:B------:R-:W-:Y:S01]  /*6750*/  FFMA R17, R41.reuse, R42, R17 ;  /* 0x0000002a29117223 */ /* 0x040fe20000000011 */
[C---:B------:R-:W-:Y:S01]  /*6760*/  FFMA R18, R41.reuse, R45, R18 ;  /* 0x0000002d29127223 */ /* 0x040fe20000000012 */
[C---:B------:R-:W-:Y:S01]  /*6770*/  FFMA R23, R41.reuse, R40, R23 ;  /* 0x0000002829177223 */ /* 0x040fe20000000017 */
[--C-:B------:R-:W-:Y:S02]  /*6780*/  HADD2.F32 R43, -RZ, R66.reuse.H0_H0 ;  /* 0x20000042ff2b7230 */ /* 0x100fe40000004100 */
[C---:B------:R-:W-:Y:S01]  /*6790*/  FMUL R20, R38.reuse, R24 ;  /* 0x0000001826147220 */ /* 0x040fe20000400000 */
        /* <DEDUP_REMOVED lines=9> */
[----:B------:R-:W-:Y:S01]  /*6830*/  FFMA R27, R41, R42, R27 ;  /* 0x0000002a291b7223 */ /* 0x000fe2000000001b */
[--C-:B------:R-:W-:Y:S02]  /*6840*/  HADD2.F32 R40, -RZ, R72.reuse.H0_H0 ;  /* 0x20000048ff287230 */ /* 0x100fe40000004100 */
[C---:B------:R-:W-:Y:S01]  /*6850*/  FMUL R24, R38.reuse, R28 ;  /* 0x0000001c26187220 */ /* 0x040fe20000400000 */
[----:B------:R-:W-:Y:S02]  /*6860*/  HADD2.F32 R42, -RZ, R72.H1_H1 ;  /* 0x30000048ff2a7230 */ /* 0x000fe40000004100 */
[C---:B------:R-:W-:Y:S01]  /*6870*/  FMUL R25, R38.reuse, R29 ;  /* 0x0000001d26197220 */ /* 0x040fe20000400000 */
[--C-:B------:R-:W-:Y:S02]  /*6880*/  HADD2.F32 R43, -RZ, R73.reuse.H0_H0 ;  /* 0x20000049ff2b7230 */ /* 0x100fe40000004100 */
[C---:B------:R-:W-:Y:S01]  /*6890*/  FMUL R26, R38.reuse, R30 ;  /* 0x0000001e261a7220 */ /* 0x040fe20000400000 */
[----:B------:R-:W-:Y:S01]  /*68a0*/  F2FP.F16.F32.PACK_AB R70, R13, R12 ;  /* 0x0000000c0d46723e */ /* 0x000fe200000000ff */
[----:B------:R-:W-:Y:S01]  /*68b0*/  FFMA R24, R41, R40, R24 ;  /* 0x0000002829187223 */ /* 0x000fe20000000018 */
[----:B------:R-:W-:Y:S01]  /*68c0*/  F2FP.F16.F32.PACK_AB R71, R19, R14 ;  /* 0x0000000e1347723e */ /* 0x000fe200000000ff */
[C---:B------:R-:W-:Y:S01]  /*68d0*/  FFMA R25, R41.reuse, R42, R25 ;  /* 0x0000002a29197223 */ /* 0x040fe20000000019 */
[C---:B------:R-:W-:Y:S01]  /*68e0*/  FFMA R26, R41.reuse, R43, R26 ;  /* 0x0000002b291a7223 */ /* 0x040fe2000000001a */
[----:B------:R-:W-:Y:S02]  /*68f0*/  HADD2.F32 R40, -RZ, R73.H1_H1 ;  /* 0x30000049ff287230 */ /* 0x000fe40000004100 */
[C---:B------:R-:W-:Y:S01]  /*6900*/  FMUL R31, R38.reuse, R31 ;  /* 0x0000001f261f7220 */ /* 0x040fe20000400000 */
[----:B------:R1:W-:Y:S01]  /*6910*/  STS.128 [R92+0x10], R68 ;  /* 0x000010445c007388 */ /* 0x0003e20000000c00 */
[--C-:B------:R-:W-:Y:S02]  /*6920*/  HADD2.F32 R43, -RZ, R74.reuse.H0_H0 ;  /* 0x2000004aff2b7230 */ /* 0x100fe40000004100 */
[C---:B------:R-:W-:Y:S01]  /*6930*/  FMUL R28, R38.reuse, R32 ;  /* 0x00000020261c7220 */ /* 0x040fe20000400000 */
[----:B------:R-:W-:Y:S02]  /*6940*/  HADD2.F32 R42, -RZ, R74.H1_H1 ;  /* 0x3000004aff2a7230 */ /* 0x000fe40000004100 */
[C---:B------:R-:W-:Y:S01]  /*6950*/  FMUL R29, R38.reuse, R33 ;  /* 0x00000021261d7220 */ /* 0x040fe20000400000 */
[----:B------:R-:W-:Y:S02]  /*6960*/  HADD2.F32 R45, -RZ, R75.H0_H0 ;  /* 0x2000004bff2d7230 */ /* 0x000fe40000004100 */
[C---:B------:R-:W-:Y:S01]  /*6970*/  FMUL R30, R38.reuse, R34 ;  /* 0x00000022261e7220 */ /* 0x040fe20000400000 */
[----:B------:R-:W-:Y:S01]  /*6980*/  FFMA R31, R41, R40, R31 ;  /* 0x00000028291f7223 */ /* 0x000fe2000000001f */
[----:B------:R-:W-:Y:S01]  /*6990*/  FMUL R35, R38, R35 ;  /* 0x0000002326237220 */ /* 0x000fe20000400000 */
[----:B------:R-:W-:Y:S01]  /*69a0*/  F2FP.F16.F32.PACK_AB R100, R17, R16 ;  /* 0x000000101164723e */ /* 0x000fe200000000ff */
[----:B------:R-:W-:Y:S01]  /*69b0*/  FFMA R28, R41, R43, R28 ;  /* 0x0000002b291c7223 */ /* 0x000fe2000000001c */
[----:B------:R-:W-:Y:S01]  /*69c0*/  F2FP.F16.F32.PACK_AB R101, R23, R18 ;  /* 0x000000121765723e */ /* 0x000fe200000000ff */
[----:B------:R-:W-:Y:S01]  /*69d0*/  FFMA R29, R41, R42, R29 ;  /* 0x0000002a291d7223 */ /* 0x000fe2000000001d */
[----:B------:R-:W-:Y:S01]  /*69e0*/  F2FP.F16.F32.PACK_AB R102, R21, R20 ;  /* 0x000000141566723e */ /* 0x000fe200000000ff */
[----:B------:R-:W-:Y:S01]  /*69f0*/  FFMA R30, R41, R45, R30 ;  /* 0x0000002d291e7223 */ /* 0x000fe2000000001e */
[----:B------:R-:W-:Y:S01]  /*6a00*/  F2FP.F16.F32.PACK_AB R103, R27, R22 ;  /* 0x000000161b67723e */ /* 0x000fe200000000ff */
[----:B------:R-:W-:Y:S01]  /*6a10*/  FFMA R35, R41, R44, R35 ;  /* 0x0000002c29237223 */ /* 0x000fe20000000023 */
[----:B------:R-:W-:Y:S02]  /*6a20*/  F2FP.F16.F32.PACK_AB R104, R25, R24 ;  /* 0x000000181968723e */ /* 0x000fe400000000ff */
[----:B------:R-:W-:Y:S01]  /*6a30*/  F2FP.F16.F32.PACK_AB R105, R31, R26 ;  /* 0x0000001a1f69723e */ /* 0x000fe200000000ff */
[----:B------:R1:W-:Y:S01]  /*6a40*/  STS.128 [R91+0x20], R100 ;  /* 0x000020645b007388 */ /* 0x0003e20000000c00 */
[----:B------:R-:W-:Y:S02]  /*6a50*/  F2FP.F16.F32.PACK_AB R106, R29, R28 ;  /* 0x0000001c1d6a723e */ /* 0x000fe400000000ff */
[----:B------:R-:W-:Y:S05]  /*6a60*/  F2FP.F16.F32.PACK_AB R107, R35, R30 ;  /* 0x0000001e236b723e */ /* 0x000fea00000000ff */
[----:B------:R1:W-:Y:S01]  /*6a70*/  STS.128 [R87+0x30], R104 ;  /* 0x0000306857007388 */ /* 0x0003e20000000c00 */
[----:B------:R-:W-:Y:S01]  /*6a80*/  @!PT LDS RZ, [RZ] ;  /* 0x00000000fffff984 */ /* 0x000fe20000000800 */
[----:B------:R-:W-:Y:S01]  /*6a90*/  @!PT LDS RZ, [RZ] ;  /* 0x00000000fffff984 */ /* 0x000fe20000000800 */
[----:B------:R-:W-:Y:S01]  /*6aa0*/  @!PT LDS RZ, [RZ] ;  /* 0x00000000fffff984 */ /* 0x000fe20000000800 */
[----:B------:R-:W-:Y:S01]  /*6ab0*/  @!PT LDS RZ, [RZ] ;  /* 0x00000000fffff984 */ /* 0x000fe20000000800 */
[----:B------:R3:W-:Y:S07]  /*6ac0*/  MEMBAR.ALL.CTA ;  /* 0x0000000000007992 */ /* 0x0007ee0000008000 */
[----:B---3--:R-:W3:Y:S02]  /*6ad0*/  FENCE.VIEW.ASYNC.S ;  /* 0x00000000000073c6 */ /* 0x008ee40000000000 */
[----:B---3--:R-:W-:Y:S06]  /*6ae0*/  BAR.SYNC.DEFER_BLOCKING 0x1, 0x80 ;  /* 0x0042000000007b1d */ /* 0x008fec0000010000 */
[----:B------:R-:W-:Y:S05]  /*6af0*/  @P0 BRA `(.L_x_106) ;  /* 0x0000000000280947 */ /* 0x000fea0003800000 */
[----:B------:R-:W3:Y:S01]  /*6b00*/  LDCU.64 UR6, c[0x0][0x348] ;  /* 0x00006900ff0677ac */ /* 0x000ee20008000a00 */
[----:B------:R-:W-:Y:S01]  /*6b10*/  UIADD3 UR4, UPT, UPT, UR44, 0x200, URZ ;  /* 0x000002002c047890 */ /* 0x000fe2000fffe0ff */
[----:B------:R-:W-:Y:S05]  /*6b20*/  UMOV UR51, UR36 ;  /* 0x0000002400337c82 */ /* 0x000fea0008000000 */
[----:B------:R-:W-:Y:S04]  /*6b30*/  MOV R84, UR4 ;  /* 0x0000000400547c02 */ /* 0x000fe80008000f00 */
[----:B------:R-:W-:Y:S01]  /*6b40*/  R2UR UR48, R84 ;  /* 0x00000000543072ca */ /* 0x000fe200000e0000 */
[----:B---3--:R-:W-:Y:S04]  /*6b50*/  UIADD3 UR4, UP0, UPT, UR6, 0x680, URZ ;  /* 0x0000068006047890 */ /* 0x008fe8000ff1e0ff */
[----:B------:R-:W-:Y:S09]  /*6b60*/  UIADD3.X UR5, UPT, UPT, URZ, UR7, URZ, UP0, !UPT ;  /* 0x00000007ff057290 */ /* 0x000ff200087fe4ff */
[----:B------:R3:W-:Y:S01]  /*6b70*/  UTMASTG.3D [UR48], [UR4] ;  /* 0x00000030040073b5 */ /* 0x0007e20008010000 */
[----:B------:R0:W-:Y:S01]  /*6b80*/  UTMACMDFLUSH ;  /* 0x00000000000079b7 */ /* 0x0001e20000000000 */
[----:B---3--:R-:W-:Y:S04]  /*6b90*/  DEPBAR.LE SB0, 0x1 ;  /* 0x000080400000791a */ /* 0x008fe80000000000 */
.L_x_106:
[----:B------:R-:W-:Y:S05]  /*6ba0*/  BSYNC.RECONVERGENT B0 ;  /* 0x0000000000007941 */ /* 0x000fea0003800200 */
.L_x_105:
[----:B------:R-:W-:Y:S01]  /*6bb0*/  BAR.SYNC.DEFER_BLOCKING 0x1, 0x80 ;  /* 0x0042000000007b1d */ /* 0x000fe20000010000 */
[----:B------:R-:W-:Y:S01]  /*6bc0*/  ISETP.NE.AND P1, PT, R98, RZ, PT ;  /* 0x000000ff6200720c */ /* 0x000fe20003f25270 */
[----:B------:R-:W-:Y:S01]  /*6bd0*/  UISETP.NE.AND UP0, UPT, UR52, URZ, UPT ;  /* 0x000000ff3400728c */ /* 0x000fe2000bf05270 */
[----:B------:R-:W-:Y:S11]  /*6be0*/  LEA R3, R46, UR44, 0x3 ;  /* 0x0000002c2e037c11 */ /* 0x000ff6000f8e18ff */
[----:B------:R-:W-:Y:S01]  /*6bf0*/  @P1 SHF.L.U32 R2, R90, 0x1f, RZ ;  /* 0x0000001f5a021819 */ /* 0x000fe200000006ff */
[----:B------:R-:W-:Y:S06]  /*6c00*/  BRA.U !UP0, `(.L_x_107) ;  /* 0x0000000108247547 */ /* 0x000fec000b800000 */
[----:B------:R-:W-:Y:S01]  /*6c10*/  IMAD.U32 R5, RZ, RZ, UR46 ;  /* 0x0000002eff057e24 */ /* 0x000fe2000f8e00ff */
[----:B------:R-:W-:Y:S01]  /*6c20*/  MOV R0, UR47 ;  /* 0x0000002f00007c02 */ /* 0x000fe20008000f00 */
[----:B------:R-:W-:Y:S03]  /*6c30*/  UIADD3 UR4, UPT, UPT, UR46, 0x1, URZ ;  /* 0x000000012e047890 */ /* 0x000fe6000fffe0ff */
[----:B------:R-:W-:Y:S01]  /*6c40*/  @P1 LEA R5, R5, UR44, 0x3 ;  /* 0x0000002c05051c11 */ /* 0x000fe2000f8e18ff */
[----:B------:R-:W-:Y:S04]  /*6c50*/  UISETP.NE.AND UP0, UPT, UR4, 0x4, UPT ;  /* 0x000000040400788c */ /* 0x000fe8000bf05270 */
[----:B------:R-:W-:Y:S01]  /*6c60*/  @P1 VIADD R5, R5, 0x60 ;  /* 0x0000006005051836 */ /* 0x000fe20000000000 */
[----:B------:R-:W-:Y:S04]  /*6c70*/  USEL UR46, UR4, URZ, UP0 ;  /* 0x000000ff042e7287 */ /* 0x000fe80008000000 */
[----:B------:R-:W-:Y:S04]  /*6c80*/  @P1 PRMT R0, R0, 0x654, R5 ;  /* 0x0000065400001816 */ /* 0x000fe80000000005 */
[----:B------:R3:W-:Y:S04]  /*6c90*/  @P1 SYNCS.ARRIVE.TRANS64.RED.A1T0 RZ, [R0+URZ], RZ ;  /* 0x000000ff00ff19a7 */ /* 0x0007e800081004ff */
.L_x_107:
[----:B------:R-:W4:Y:S01]  /*6ca0*/  @P1 SYNCS.PHASECHK.TRANS64.TRYWAIT P0, [R3+URZ+0x40], R2 ;  /* 0x00004002030015a7 */ /* 0x000f2200080011ff */
[----:B------:R-:W-:Y:S01]  /*6cb0*/  BSSY B1, `(.L_x_108) ;  /* 0x0000016000017945 */ /* 0x000fe20003800000 */
[----:B----4-:R-:W-:Y:S03]  /*6cc0*/  @P1 SEL R47, RZ, 0x1, !P0 ;  /* 0x00000001ff2f1807 */ /* 0x010fe60004000000 */
[----:B------:R-:W-:Y:S05]  /*6cd0*/  @!P1 BRA `(.L_x_109) ;  /* 0x00000000004c9947 */ /* 0x000fea0003800000 */
[----:B------:R-:W-:Y:S01]  /*6ce0*/  ISETP.NE.AND P0, PT, R47, RZ, PT ;  /* 0x000000ff2f00720c */ /* 0x000fe20003f05270 */
[----:B------:R-:W-:Y:S01]  /*6cf0*/  BSSY B0, `(.L_x_110) ;  /* 0x000000b000007945 */ /* 0x000fe20003800000 */
[----:B------:R-:W-:Y:S11]  /*6d00*/  ISETP.NE.AND P1, PT, R60, RZ, PT ;  /* 0x000000ff3c00720c */ /* 0x000ff60003f25270 */
[----:B------:R-:W-:Y:S02]  /*6d10*/  @!UPT UIADD3 URZ, UPT, UPT, URZ, URZ, URZ ;  /* 0x000000fffffff290 */ /* 0x000fe4000fffe0ff */
[C---:B------:R-:W-:Y:S01]  /*6d20*/  @P1 IMAD R6, R46.reuse, 0x2000, R93 ;  /* 0x000020002e061824 */ /* 0x040fe200078e025d */
[C---:B------:R-:W-:Y:S01]  /*6d30*/  @P1 LEA R4, R46.reuse, R91, 0xd ;  /* 0x0000005b2e041211 */ /* 0x040fe200078e68ff */
[C---:B------:R-:W-:Y:S02]  /*6d40*/  @P1 IMAD R5, R46.reuse, 0x2000, R92 ;  /* 0x000020002e051824 */ /* 0x040fe400078e025c */
[----:B------:R-:W-:Y:S01]  /*6d50*/  @P1 IMAD R2, R46, 0x2000, R87 ;  /* 0x000020002e021824 */ /* 0x000fe200078e0257 */
[----:B------:R-:W-:Y:S06]  /*6d60*/  @P0 BRA `(.L_x_111) ;  /* 0x00000000000c0947 */ /* 0x000fec0003800000 */
[----:B---3--:R-:W-:Y:S04]  /*6d70*/  SHF.L.U32 R0, R90, 0x1f, RZ ;  /* 0x0000001f5a007819 */ /* 0x008fe800000006ff */
[----:B------:R-:W3:Y:S02]  /*6d80*/  SYNCS.PHASECHK.TRANS64.TRYWAIT P0, [R3+URZ+0x40], R0 ;  /* 0x00004000030075a7 */ /* 0x000ee400080011ff */
[----:B---3--:R-:W-:Y:S05]  /*6d90*/  @!P0 BRA `(.L_x_112) ;  /* 0x0000003000788947 */ /* 0x008fea0003800000 */
.L_x_111:
[----:B------:R-:W-:Y:S05]  /*6da0*/  BSYNC B0 ;  /* 0x0000000000007941 */ /* 0x000fea0003800000 */
.L_x_110:
[----:B------:R-:W-:Y:S02]  /*6db0*/  ISETP.NE.AND P0, PT, R60, RZ, PT ;  /* 0x000000ff3c00720c */ /* 0x000fe40003f05270 */
[----:B------:R-:W-:Y:S11]  /*6dc0*/  IADD3 R46, PT, PT, R46, 0x1, RZ ;  /* 0x000000012e2e7810 */ /* 0x000ff60007ffe0ff */
[----:B------:R4:W1:Y:S04]  /*6dd0*/  @P0 LDS.128 R48, [R6] ;  /* 0x0000000006300984 */ /* 0x0008680000000c00 */
[----:B------:R4:W1:Y:S04]  /*6de0*/  @P0 LDS.128 R56, [R5+0x10] ;  /* 0x0000100005380984 */ /* 0x0008680000000c00 */
[----:B------:R4:W1:Y:S04]  /*6df0*/  @P0 LDS.128 R64, [R4+0x20] ;  /* 0x0000200004400984 */ /* 0x0008680000000c00 */
[----:B------:R4:W1:Y:S02]  /*6e00*/  @P0 LDS.128 R72, [R2+0x30] ;  /* 0x0000300002480984 */ /* 0x0008640000000c00 */
.L_x_109:
[----:B------:R-:W-:Y:S05]  /*6e10*/  BSYNC B1 ;  /* 0x0000000000017941 */ /* 0x000fea0003800000 */
.L_x_108:
[----:B---3--:R-:W-:Y:S05]  /*6e20*/  VIADD R0, R39, 0x20 ;  /* 0x0000002027007836 */ /* 0x008fea0000000000 */
[----:B------:R-:W-:Y:S04]  /*6e30*/  SHF.R.U32.HI R0, RZ, 0x15, R0 ;  /* 0x00000015ff007819 */ /* 0x000fe80000011600 */
[----:B------:R-:W-:Y:S11]  /*6e40*/  LOP3.LUT P0, RZ, R0, 0x3, R81, 0x48, !PT ;  /* 0x0000000300ff7812 */ /* 0x000ff60007804851 */
[----:B------:R-:W-:Y:S02]  /*6e50*/  @!UPT UIADD3 URZ, UPT, UPT, URZ, URZ, URZ ;  /* 0x000000fffffff290 */ /* 0x000fe4000fffe0ff */
[----:B------:R-:W-:Y:S05]  /*6e60*/  @!P0 BRA `(.L_x_113) ;  /* 0x0000000000408947 */ /* 0x000fea0003800000 */
[----:B------:R-:W3:Y:S01]  /*6e70*/  LDCU.64 UR8, c[0x4][0x70] ;  /* 0x01000e00ff0877ac */ /* 0x000ee20008000a00 */
[----:B------:R-:W-:Y:S01]  /*6e80*/  MOV R3, 0x0 ;  /* 0x0000000000037802 */ /* 0x000fe20000000f00 */
[----:B------:R-:W-:Y:S02]  /*6e90*/  HFMA2 R12, -RZ, RZ, 0, 5.9604644775390625e-08 ;  /* 0x00000001ff0c7431 */ /* 0x000fe400000001ff */
[----:B------:R-:W-:Y:S02]  /*6ea0*/  IMAD.MOV.U32 R8, RZ, RZ, 0x192 ;  /* 0x00000192ff087424 */ /* 0x000fe400078e00ff */
[----:B------:R-:W-:Y:S01]  /*6eb0*/  IMAD.MOV.U32 R13, RZ, RZ, RZ ;  /* 0x000000ffff0d7224 */ /* 0x000fe200078e00ff */
[----:B------:R-:W5:Y:S01]  /*6ec0*/  LDCU.64 UR6, c[0x4][0x78] ;  /* 0x01000f00ff0677ac */ /* 0x000f620008000a00 */
[----:B----4-:R-:W4:Y:S01]  /*6ed0*/  LDC.64 R2, c[0x4][R3] ;  /* 0x0100000003027b82 */ /* 0x010f220000000a00 */
[----:B------:R-:W2:Y:S01]  /*6ee0*/  LDCU.64 UR4, c[0x4][0x10] ;  /* 0x01000200ff0477ac */ /* 0x000ea20008000a00 */
[----:B---3--:R-:W-:Y:S01]  /*6ef0*/  MOV R5, UR9 ;  /* 0x0000000900057c02 */ /* 0x008fe20008000f00 */
[----:B------:R-:W-:Y:S01]  /*6f00*/  IMAD.U32 R4, RZ, RZ, UR8 ;  /* 0x00000008ff047e24 */ /* 0x000fe2000f8e00ff */
[----:B-----5:R-:W-:Y:S01]  /*6f10*/  MOV R7, UR7 ;  /* 0x0000000700077c02 */ /* 0x020fe20008000f00 */
[----:B------:R-:W-:Y:S01]  /*6f20*/  IMAD.U32 R6, RZ, RZ, UR6 ;  /* 0x00000006ff067e24 */ /* 0x000fe2000f8e00ff */
[----:B--2---:R-:W-:Y:S01]  /*6f30*/  MOV R11, UR5 ;  /* 0x00000005000b7c02 */ /* 0x004fe20008000f00 */
[----:B------:R-:W-:Y:S02]  /*6f40*/  IMAD.U32 R10, RZ, RZ, UR4 ;  /* 0x00000004ff0a7e24 */ /* 0x000fe4000f8e00ff */
[----:B------:R-:W-:Y:S07]  /*6f50*/  LEPC R20, `(.L_x_113) ;  /* 0x000000001014794e */ /* 0x000fee0000000000 */
[----:B-1--4-:R-:W-:Y:S05]  /*6f60*/  CALL.ABS.NOINC R2 ;  /* 0x0000000002007343 */ /* 0x012fea0003c00000 */
.L_x_113:
[----:B------:R-:W-:Y:S05]  /*6f70*/  WARPSYNC.ALL ;  /* 0x0000000000007948 */ /* 0x000fea0003800000 */
[----:B------:R-:W-:Y:S01]  /*6f80*/  R2UR UR4, R39 ;  /* 0x00000000270472ca */ /* 0x000fe200000e0000 */
[--C-:B-1----:R-:W-:Y:S01]  /*6f90*/  HADD2.F32 R40, -RZ, R48.reuse.H0_H0 ;  /* 0x20000030ff287230 */ /* 0x102fe20000004100 */
[----:B------:R-:W-:Y:S01]  /*6fa0*/  ISETP.NE.AND P6, PT, R98, RZ, PT ;  /* 0x000000ff6200720c */ /* 0x000fe20003fc5270 */
[----:B------:R-:W-:Y:S01]  /*6fb0*/  HADD2.F32 R43, -RZ, R48.H1_H1 ;  /* 0x30000030ff2b7230 */ /* 0x000fe20000004100 */
[----:B------:R-:W-:Y:S01]  /*6fc0*/  MOV R52, UR46 ;  /* 0x0000002e00347c02 */ /* 0x000fe20008000f00 */
[----:B------:R-:W-:Y:S01]  /*6fd0*/  HADD2.F32 R42, -RZ, R49.H1_H1 ;  /* 0x30000031ff2a7230 */ /* 0x000fe20000004100 */
[----:B------:R-:W-:Y:S01]  /*6fe0*/  MOV R61, UR47 ;  /* 0x0000002f003d7c02 */ /* 0x000fe20008000f00 */
[----:B------:R-:W-:Y:S01]  /*6ff0*/  HADD2.F32 R45, -RZ, R51.H0_H0 ;  /* 0x20000033ff2d7230 */ /* 0x000fe20000004100 */
[----:B------:R-:W-:Y:S01]  /*7000*/  ISETP.NE.AND P0, PT, R95, RZ, PT ;  /* 0x000000ff5f00720c */ /* 0x000fe20003f05270 */
[----:B------:R-:W-:Y:S01]  /*7010*/  HADD2.F32 R44, -RZ, R75.H1_H1 ;  /* 0x3000004bff2c7230 */ /* 0x000fe20000004100 */
[----:B------:R-:W-:Y:S01]  /*7020*/  BSSY.RECONVERGENT B0, `(.L_x_114) ;  /* 0x0000088000007945 */ /* 0x000fe20003800200 */
[----:B------:R-:W-:Y:S02]  /*7030*/  LEA R62, R46, UR44, 0x3 ;  /* 0x0000002c2e3e7c11 */ /* 0x000fe4000f8e18ff */
[----:B----4-:R-:W1:Y:S02]  /*7040*/  LDTM.x32 R4, tmem[UR4+0x20] ;  /* 0x00002004000479ee */ /* 0x010e6400082c0000 */
[----:B------:R-:W-:Y:S02]  /*7050*/  @P6 LEA R52, R52, UR44, 0x3 ;  /* 0x0000002c34346c11 */ /* 0x000fe4000f8e18ff */
[----:B------:R-:W-:Y:S02]  /*7060*/  @P6 SHF.L.U32 R63, R90, 0x1f, RZ ;  /* 0x0000001f5a3f6819 */ /* 0x000fe400000006ff */
[----:B------:R-:W-:Y:S04]  /*7070*/  @P6 IADD3 R52, PT, PT, R52, 0x60, RZ ;  /* 0x0000006034346810 */ /* 0x000fe80007ffe0ff */
[----:B------:R-:W-:Y:S01]  /*7080*/  @P6 PRMT R61, R61, 0x654, R52 ;  /* 0x000006543d3d6816 */ /* 0x000fe20000000034 */
[C---:B-1----:R-:W-:Y:S01]  /*7090*/  FMUL R0, R38.reuse, R4 ;  /* 0x0000000426007220 */ /* 0x042fe20000400000 */
[C---:B------:R-:W-:Y:S01]  /*70a0*/  FMUL R2, R38.reuse, R5 ;  /* 0x0000000526027220 */ /* 0x040fe20000400000 */
[C---:B------:R-:W-:Y:S01]  /*70b0*/  FMUL R3, R38.reuse, R6 ;  /* 0x0000000626037220 */ /* 0x040fe20000400000 */
[C---:B------:R-:W-:Y:S01]  /*70c0*/  FMUL R7, R38.reuse, R7 ;  /* 0x0000000726077220 */ /* 0x040fe20000400000 */
[C---:B------:R-:W-:Y:S01]  /*70d0*/  FFMA R0, R41.reuse, R40, R0 ;  /* 0x0000002829007223 */ /* 0x040fe20000000000 */
[----:B------:R-:W-:Y:S02]  /*70e0*/  HADD2.F32 R40, -RZ, R49.H0_H0 ;  /* 0x20000031ff287230 */ /* 0x000fe40000004100 */
[C---:B------:R-:W-:Y:S01]  /*70f0*/  FFMA R2, R41.reuse, R43, R2 ;  /* 0x0000002b29027223 */ /* 0x040fe20000000002 */
[--C-:B------:R-:W-:Y:S02]  /*7100*/  HADD2.F32 R43, -RZ, R50.reuse.H0_H0 ;  /* 0x20000032ff2b7230 */ /* 0x100fe40000004100 */
[C---:B------:R-:W-:Y:S01]  /*7110*/  FMUL R4, R38.reuse, R8 ;  /* 0x0000000826047220 */ /* 0x040fe20000400000 */
[----:B------:R-:W-:Y:S01]  /*7120*/  FMUL R5, R38, R9 ;  /* 0x0000000926057220 */ /* 0x000fe20000400000 */
[C---:B------:R-:W-:Y:S01]  /*7130*/  FFMA R3, R41.reuse, R40, R3 ;  /* 0x0000002829037223 */ /* 0x040fe20000000003 */
[----:B------:R-:W-:Y:S01]  /*7140*/  HADD2.F32 R40, -RZ, R50.H1_H1 ;  /* 0x30000032ff287230 */ /* 0x000fe20000004100 */
[----:B------:R-:W-:Y:S01]  /*7150*/  F2FP.F16.F32.PACK_AB R52, R2, R0 ;  /* 0x000000000234723e */ /* 0x000fe200000000ff */
[C---:B------:R-:W-:Y:S01]  /*7160*/  FFMA R7, R41.reuse, R42, R7 ;  /* 0x0000002a29077223 */ /* 0x040fe20000000007 */
[C---:B------:R-:W-:Y:S01]  /*7170*/  FFMA R4, R41.reuse, R43, R4 ;  /* 0x0000002b29047223 */ /* 0x040fe20000000004 */
[C---:B------:R-:W-:Y:S01]  /*7180*/  FMUL R6, R38.reuse, R10 ;  /* 0x0000000a26067220 */ /* 0x040fe20000400000 */
[----:B------:R-:W-:Y:S02]  /*7190*/  HADD2.F32 R42, -RZ, R51.H1_H1 ;  /* 0x30000033ff2a7230 */ /* 0x000fe40000004100 */
[----:B------:R-:W-:Y:S01]  /*71a0*/  FFMA R5, R41, R40, R5 ;  /* 0x0000002829057223 */ /* 0x000fe20000000005 */
[----:B------:R-:W-:Y:S01]  /*71b0*/  F2FP.F16.F32.PACK_AB R53, R7, R3 ;  /* 0x000000030735723e */ /* 0x000fe200000000ff */
[----:B------:R-:W-:Y:S01]  /*71c0*/  FFMA R6, R41, R45, R6 ;  /* 0x0000002d29067223 */ /* 0x000fe20000000006 */
[C---:B------:R-:W-:Y:S01]  /*71d0*/  FMUL R11, R38.reuse, R11 ;  /* 0x0000000b260b7220 */ /* 0x040fe20000400000 */
[--C-:B------:R-:W-:Y:S01]  /*71e0*/  HADD2.F32 R40, -RZ, R56.reuse.H0_H0 ;  /* 0x20000038ff287230 */ /* 0x100fe20000004100 */
[----:B------:R-:W-:Y:S01]  /*71f0*/  F2FP.F16.F32.PACK_AB R54, R5, R4 ;  /* 0x000000040536723e */ /* 0x000fe200000000ff */
[C---:B------:R-:W-:Y:S01]  /*7200*/  FMUL R8, R38.reuse, R12 ;  /* 0x0000000c26087220 */ /* 0x040fe20000400000 */
[C---:B------:R-:W-:Y:S01]  /*7210*/  FFMA R11, R41.reuse, R42, R11 ;  /* 0x0000002a290b7223 */ /* 0x040fe2000000000b */
[----:B------:R-:W-:Y:S02]  /*7220*/  HADD2.F32 R42, -RZ, R56.H1_H1 ;  /* 0x30000038ff2a7230 */ /* 0x000fe40000004100 */
[C---:B------:R-:W-:Y:S01]  /*7230*/  FMUL R9, R38.reuse, R13 ;  /* 0x0000000d26097220 */ /* 0x040fe20000400000 */
[--C-:B------:R-:W-:Y:S02]  /*7240*/  HADD2.F32 R43, -RZ, R57.reuse.H0_H0 ;  /* 0x20000039ff2b7230 */ /* 0x100fe40000004100 */
[----:B------:R-:W-:Y:S01]  /*7250*/  FFMA R8, R41, R40, R8 ;  /* 0x0000002829087223 */ /* 0x000fe20000000008 */
[----:B------:R-:W-:Y:S01]  /*7260*/  F2FP.F16.F32.PACK_AB R55, R11, R6 ;  /* 0x000000060b37723e */ /* 0x000fe200000000ff */
[----:B------:R-:W-:Y:S01]  /*7270*/  FFMA R9, R41, R42, R9 ;  /* 0x0000002a29097223 */ /* 0x000fe20000000009 */
[C---:B------:R-:W-:Y:S01]  /*7280*/  FMUL R10, R38.reuse, R14 ;  /* 0x0000000e260a7220 */ /* 0x040fe20000400000 */
[----:B------:R-:W-:Y:S02]  /*7290*/  HADD2.F32 R40, -RZ, R57.H1_H1 ;  /* 0x30000039ff287230 */ /* 0x000fe40000004100 */
[C---:B------:R-:W-:Y:S01]  /*72a0*/  FMUL R15, R38.reuse, R15 ;  /* 0x0000000f260f7220 */ /* 0x040fe20000400000 */
[----:B------:R1:W-:Y:S01]  /*72b0*/  STS.128 [R93+0x2000], R52 ;  /* 0x002000345d007388 */ /* 0x0003e20000000c00 */
[----:B------:R-:W-:Y:S01]  /*72c0*/  F2FP.F16.F32.PACK_AB R68, R9, R8 ;  /* 0x000000080944723e */ /* 0x000fe200000000ff */
[C---:B------:R-:W-:Y:S01]  /*72d0*/  FFMA R10, R41.reuse, R43, R10 ;  /* 0x0000002b290a7223 */ /* 0x040fe2000000000a */
[--C-:B------:R-:W-:Y:S02]  /*72e0*/  HADD2.F32 R43, -RZ, R58.reuse.H0_H0 ;  /* 0x2000003aff2b7230 */ /* 0x100fe40000004100 */
        /* <DEDUP_REMOVED lines=11> */
[--C-:B------:R-:W-:Y:S02]  /*73a0*/  HADD2.F32 R43, -RZ, R64.reuse.H0_H0 ;  /* 0x20000040ff2b7230 */ /* 0x100fe40000004100 */
[C---:B------:R-:W-:Y:S01]  /*73b0*/  FFMA R14, R41.reuse, R45, R14 ;  /* 0x0000002d290e7223 */ /* 0x040fe2000000000e */
[C---:B------:R-:W-:Y:S01]  /*73c0*/  FMUL R16, R38.reuse, R20 ;  /* 0x0000001426107220 */ /* 0x040fe20000400000 */
        /* <DEDUP_REMOVED lines=17> */
[C---:B------:R-:W-:Y:S01]  /*74e0*/  FFMA R20, R41.reuse, R40, R20 ;  /* 0x0000002829147223 */ /* 0x040fe20000000014 */
[C---:B------:R-:W-:Y:S01]  /*74f0*/  FFMA R21, R41.reuse, R42, R21 ;  /* 0x0000002a29157223 */ /* 0x040fe20000000015 */
[----:B------:R-:W-:Y:S02]  /*7500*/  HADD2.F32 R40, -RZ, R67.H1_H1 ;  /* 0x30000043ff287230 */ /* 0x000fe40000004100 */
[----:B------:R-:W-:Y:S01]  /*7510*/  FFMA R22, R41, R43, R22 ;  /* 0x0000002b29167223 */ /* 0x000fe20000000016 */
[C---:B------:R-:W-:Y:S01]  /*7520*/  FMUL R27, R38.reuse, R27 ;  /* 0x0000001b261b7220 */ /* 0x040fe20000400000 */
[--C-:B------:R-:W-:Y:S02]  /*7530*/  HADD2.F32 R43, -RZ, R72.reuse.H0_H0 ;  /* 0x20000048ff2b7230 */ /* 0x100fe40000004100 */
[C---:B------:R-:W-:Y:S01]  /*7540*/  FMUL R24, R38.reuse, R28 ;  /* 0x0000001c26187220 */ /* 0x040fe20000400000 */
[----:B------:R-:W-:Y:S02]  /*7550*/  HADD2.F32 R42, -RZ, R72.H1_H1 ;  /* 0x30000048ff2a7230 */ /* 0x000fe40000004100 */
[C---:B------:R-:W-:Y:S01]  /*7560*/  FMUL R25, R38.reuse, R29 ;  /* 0x0000001d26197220 */ /* 0x040fe20000400000 */
[--C-:B------:R-:W-:Y:S01]  /*7570*/  HADD2.F32 R45, -RZ, R73.reuse.H0_H0 ;  /* 0x20000049ff2d7230 */ /* 0x100fe20000004100 */
[----:B------:R-:W-:Y:S01]  /*7580*/  F2FP.F16.F32.PACK_AB R70, R13, R12 ;  /* 0x0000000c0d46723e */ /* 0x000fe200000000ff */
[C---:B------:R-:W-:Y:S01]  /*7590*/  FMUL R26, R38.reuse, R30 ;  /* 0x0000001e261a7220 */ /* 0x040fe20000400000 */
[----:B------:R-:W-:Y:S01]  /*75a0*/  F2FP.F16.F32.PACK_AB R71, R19, R14 ;  /* 0x0000000e1347723e */ /* 0x000fe200000000ff */
[C---:B------:R-:W-:Y:S01]  /*75b0*/  FFMA R27, R41.reuse, R40, R27 ;  /* 0x00000028291b7223 */ /* 0x040fe2000000001b */
[C---:B------:R-:W-:Y:S01]  /*75c0*/  FFMA R24, R41.reuse, R43, R24 ;  /* 0x0000002b29187223 */ /* 0x040fe20000000018 */
[----:B------:R-:W-:Y:S02]  /*75d0*/  HADD2.F32 R40, -RZ, R73.H1_H1 ;  /* 0x30000049ff287230 */ /* 0x000fe40000004100 */
[C---:B------:R-:W-:Y:S01]  /*75e0*/  FFMA R25, R41.reuse, R42, R25 ;  /* 0x0000002a29197223 */ /* 0x040fe20000000019 */
[----:B------:R1:W-:Y:S01]  /*75f0*/  STS.128 [R92+0x2010], R68 ;  /* 0x002010445c007388 */ /* 0x0003e20000000c00 */
[C---:B------:R-:W-:Y:S01]  /*7600*/  FMUL R31, R38.reuse, R31 ;  /* 0x0000001f261f7220 */ /* 0x040fe20000400000 */
[--C-:B------:R-:W-:Y:S02]  /*7610*/  HADD2.F32 R43, -RZ, R74.reuse.H0_H0 ;  /* 0x2000004aff2b7230 */ /* 0x100fe40000004100 */
[C---:B------:R-:W-:Y:S01]  /*7620*/  FFMA R26, R41.reuse, R45, R26 ;  /* 0x0000002d291a7223 */ /* 0x040fe2000000001a */
        /* <DEDUP_REMOVED lines=30> */
[----:B------:R-:W-:Y:S02]  /*7810*/  UIADD3 UR9, UPT, UPT, UR49, 0x20, URZ ;  /* 0x0000002031097890 */ /* 0x000fe4000fffe0ff */
[----:B------:R-:W-:Y:S01]  /*7820*/  UIADD3 UR8, UPT, UPT, UR44, 0x2200, URZ ;  /* 0x000022002c087890 */ /* 0x000fe2000fffe0ff */
[----:B------:R-:W-:Y:S01]  /*7830*/  UMOV UR10, UR50 ;  /* 0x00000032000a7c82 */ /* 0x000fe20008000000 */
[----:B------:R-:W-:Y:S01]  /*7840*/  UMOV UR11, UR36 ;  /* 0x00000024000b7c82 */ /* 0x000fe20008000000 */
[----:B---3--:R-:W-:Y:S04]  /*7850*/  UIADD3 UR4, UP0, UPT, UR6, 0x680, URZ ;  /* 0x0000068006047890 */ /* 0x008fe8000ff1e0ff */
[----:B------:R-:W-:Y:S09]  /*7860*/  UIADD3.X UR5, UPT, UPT, URZ, UR7, URZ, UP0, !UPT ;  /* 0x00000007ff057290 */ /* 0x000ff200087fe4ff */
[----:B------:R3:W-:Y:S01]  /*7870*/  UTMASTG.3D [UR8], [UR4] ;  /* 0x00000008040073b5 */ /* 0x0007e20008010000 */
[----:B------:R0:W-:Y:S01]  /*7880*/  UTMACMDFLUSH ;  /* 0x00000000000079b7 */ /* 0x0001e20000000000 */
[----:B---3--:R-:W-:Y:S04]  /*7890*/  DEPBAR.LE SB0, 0x1 ;  /* 0x000080400000791a */ /* 0x008fe80000000000 */
.L_x_115:
[----:B------:R-:W-:Y:S05]  /*78a0*/  BSYNC.RECONVERGENT B0 ;  /* 0x0000000000007941 */ /* 0x000fea0003800200 */
.L_x_114:
[----:B------:R-:W-:Y:S01]  /*78b0*/  BAR.SYNC.DEFER_BLOCKING 0x1, 0x80 ;  /* 0x0042000000007b1d */ /* 0x000fe20000010000 */
[----:B------:R-:W-:Y:S04]  /*78c0*/  UIADD3 UR4, UPT, UPT, UR46, 0x1, URZ ;  /* 0x000000012e047890 */ /* 0x000fe8000fffe0ff */
[----:B------:R-:W-:Y:S04]  /*78d0*/  UISETP.NE.AND UP0, UPT, UR4, 0x4, UPT ;  /* 0x000000040400788c */ /* 0x000fe8000bf05270 */
[----:B------:R-:W-:Y:S01]  /*78e0*/  USEL UR45, UR4, URZ, UP0 ;  /* 0x000000ff042d7287 */ /* 0x000fe20008000000 */
[----:B------:R3:W-:Y:S01]  /*78f0*/  @P6 SYNCS.ARRIVE.TRANS64.RED.A1T0 RZ, [R61+URZ], RZ ;  /* 0x000000ff3dff69a7 */ /* 0x0007e200081004ff */
[----:B------:R-:W-:Y:S01]  /*7900*/  BSSY B1, `(.L_x_116) ;  /* 0x0000017000017945 */ /* 0x000fe20003800000 */
[----:B------:R-:W4:Y:S02]  /*7910*/  @P6 SYNCS.PHASECHK.TRANS64.TRYWAIT P0, [R62+URZ+0x40], R63 ;  /* 0x0000403f3e0065a7 */ /* 0x000f2400080011ff */
[----:B----4-:R-:W-:Y:S01]  /*7920*/  @P6 SEL R47, RZ, 0x1, !P0 ;  /* 0x00000001ff2f6807 */ /* 0x010fe20004000000 */
[----:B---3--:R-:W-:Y:S06]  /*7930*/  @!P6 BRA `(.L_x_117) ;  /* 0x00000000004ce947 */ /* 0x008fec0003800000 */
        /* <DEDUP_REMOVED lines=9> */
[----:B------:R-:W-:Y:S04]  /*79d0*/  SHF.L.U32 R5, R90, 0x1f, RZ ;  /* 0x0000001f5a057819 */ /* 0x000fe800000006ff */
[----:B------:R-:W3:Y:S02]  /*79e0*/  SYNCS.PHASECHK.TRANS64.TRYWAIT P0, [R62+URZ+0x40], R5 ;  /* 0x000040053e0075a7 */ /* 0x000ee400080011ff */
[----:B---3--:R-:W-:Y:S05]  /*79f0*/  @!P0 BRA `(.L_x_120) ;  /* 0x0000002400748947 */ /* 0x008fea0003800000 */
.L_x_119:
[----:B------:R-:W-:Y:S05]  /*7a00*/  BSYNC B0 ;  /* 0x0000000000007941 */ /* 0x000fea0003800000 */
.L_x_118:
[----:B------:R-:W-:Y:S02]  /*7a10*/  ISETP.NE.AND P0, PT, R60, RZ, PT ;  /* 0x000000ff3c00720c */ /* 0x000fe40003f05270 */
[----:B------:R-:W-:Y:S11]  /*7a20*/  IADD3 R46, PT, PT, R46, 0x1, RZ ;  /* 0x000000012e2e7810 */ /* 0x000ff60007ffe0ff */
[----:B------:R4:W1:Y:S04]  /*7a30*/  @P0 LDS.128 R48, [R4] ;  /* 0x0000000004300984 */ /* 0x0008680000000c00 */
[----:B------:R4:W1:Y:S04]  /*7a40*/  @P0 LDS.128 R56, [R3+0x10] ;  /* 0x0000100003380984 */ /* 0x0008680000000c00 */
[----:B------:R4:W1:Y:S04]  /*7a50*/  @P0 LDS.128 R64, [R2+0x20] ;  /* 0x0000200002400984 */ /* 0x0008680000000c00 */
[----:B------:R4:W1:Y:S02]  /*7a60*/  @P0 LDS.128 R72, [R0+0x30] ;  /* 0x0000300000480984 */ /* 0x0008640000000c00 */
.L_x_117:
[----:B------:R-:W-:Y:S05]  /*7a70*/  BSYNC B1 ;  /* 0x0000000000017941 */ /* 0x000fea0003800000 */
.L_x_116:
[----:B----4-:R-:W-:Y:S05]  /*7a80*/  VIADD R0, R39, 0x40 ;  /* 0x0000004027007836 */ /* 0x010fea0000000000 */
        /* <DEDUP_REMOVED lines=9> */
[----:B------:R-:W4:Y:S01]  /*7b20*/  LDCU.64 UR6, c[0x4][0x78] ;  /* 0x01000f00ff0677ac */ /* 0x000f220008000a00 */
[----:B------:R-:W1:Y:S01]  /*7b30*/  LDC.64 R2, c[0x4][R3] ;  /* 0x0100000003027b82 */ /* 0x000e620000000a00 */
[----:B------:R-:W5:Y:S01]  /*7b40*/  LDCU.64 UR4, c[0x4][0x10] ;  /* 0x01000200ff0477ac */ /* 0x000f620008000a00 */
[----:B---3--:R-:W-:Y:S01]  /*7b50*/  MOV R5, UR9 ;  /* 0x0000000900057c02 */ /* 0x008fe20008000f00 */
[----:B------:R-:W-:Y:S01]  /*7b60*/  IMAD.U32 R4, RZ, RZ, UR8 ;  /* 0x00000008ff047e24 */ /* 0x000fe2000f8e00ff */
[----:B----4-:R-:W-:Y:S01]  /*7b70*/  MOV R7, UR7 ;  /* 0x0000000700077c02 */ /* 0x010fe20008000f00 */
[----:B------:R-:W-:Y:S01]  /*7b80*/  IMAD.U32 R6, RZ, RZ, UR6 ;  /* 0x00000006ff067e24 */ /* 0x000fe2000f8e00ff */
[----:B-----5:R-:W-:Y:S01]  /*7b90*/  MOV R11, UR5 ;  /* 0x00000005000b7c02 */ /* 0x020fe20008000f00 */
[----:B------:R-:W-:Y:S02]  /*7ba0*/  IMAD.U32 R10, RZ, RZ, UR4 ;  /* 0x00000004ff0a7e24 */ /* 0x000fe4000f8e00ff */
[----:B------:R-:W-:Y:S07]  /*7bb0*/  LEPC R20, `(.L_x_121) ;  /* 0x000000001014794e */ /* 0x000fee0000000000 */
[----:B-12---:R-:W-:Y:S05]  /*7bc0*/  CALL.ABS.NOINC R2 ;  /* 0x0000000002007343 */ /* 0x006fea0003c00000 */
.L_x_121:
        /* <DEDUP_REMOVED lines=12> */
[----:B---3--:R-:W-:Y:S02]  /*7c90*/  LEA R62, R46, UR44, 0x3 ;  /* 0x0000002c2e3e7c11 */ /* 0x008fe4000f8e18ff */
[----:B------:R-:W1:Y:S02]  /*7ca0*/  LDTM.x32 R4, tmem[UR4+0x40] ;  /* 0x00004004000479ee */ /* 0x000e6400082c0000 */
        /* <DEDUP_REMOVED lines=133> */
.L_x_123:
[----:B------:R-:W-:Y:S05]  /*8500*/  BSYNC.RECONVERGENT B0 ;  /* 0x0000000000007941 */ /* 0x000fea0003800200 */
.L_x_122:
        /* <DEDUP_REMOVED lines=21> */
.L_x_127:
[----:B------:R-:W-:Y:S05]  /*8660*/  BSYNC B0 ;  /* 0x0000000000007941 */ /* 0x000fea0003800000 */
.L_x_126:
[----:B------:R-:W-:Y:S11]  /*8670*/  ISETP.NE.AND P0, PT, R60, RZ, PT ;  /* 0x000000ff3c00720c */ /* 0x000ff60003f05270 */
[----:B------:R-:W-:Y:S02]  /*8680*/  @!UPT UIADD3 URZ, UPT, UPT, URZ, URZ, URZ ;  /* 0x000000fffffff290 */ /* 0x000fe4000fffe0ff */
[----:B------:R4:W1:Y:S04]  /*8690*/  @P0 LDS.128 R48, [R3] ;  /* 0x0000000003300984 */ /* 0x0008680000000c00 */
[----:B------:R4:W1:Y:S04]  /*86a0*/  @P0 LDS.128 R56, [R2+0x10] ;  /* 0x0000100002380984 */ /* 0x0008680000000c00 */
[----:B------:R4:W1:Y:S04]  /*86b0*/  @P0 LDS.128 R64, [R0+0x20] ;  /* 0x0000200000400984 */ /* 0x0008680000000c00 */
[----:B------:R4:W1:Y:S02]  /*86c0*/  @P0 LDS.128 R72, [R46+0x30] ;  /* 0x000030002e480984 */ /* 0x0008640000000c00 */
.L_x_125:
[----:B------:R-:W-:Y:S05]  /*86d0*/  BSYNC B1 ;  /* 0x0000000000017941 */ /* 0x000fea0003800000 */
.L_x_124:
        /* <DEDUP_REMOVED lines=21> */
.L_x_129:
[----:B------:R-:W-:Y:S01]  /*8830*/  ISETP.NE.AND P0, PT, R95, RZ, PT ;  /* 0x000000ff5f00720c */ /* 0x000fe20003f05270 */
[----:B------:R-:W-:Y:S05]  /*8840*/  WARPSYNC.ALL ;  /* 0x0000000000007948 */ /* 0x000fea0003800000 */
[----:B------:R-:W-:Y:S01]  /*8850*/  R2UR UR4, R39 ;  /* 0x00000000270472ca */ /* 0x000fe200000e0000 */
[--C-:B-1----:R-:W-:Y:S01]  /*8860*/  HADD2.F32 R40, -RZ, R48.reuse.H0_H0 ;  /* 0x20000030ff287230 */ /* 0x102fe20000004100 */
[----:B------:R-:W-:Y:S01]  /*8870*/  R2UR UR5, R99 ;  /* 0x00000000630572ca */ /* 0x000fe200000e0000 */
[----:B------:R-:W-:Y:S01]  /*8880*/  HADD2.F32 R42, -RZ, R48.H1_H1 ;  /* 0x30000030ff2a7230 */ /* 0x000fe20000004100 */
[----:B------:R-:W-:Y:S01]  /*8890*/  BSSY.RECONVERGENT B0, `(.L_x_130) ;  /* 0x000008a000007945 */ /* 0x000fe20003800200 */
[--C-:B------:R-:W-:Y:S02]  /*88a0*/  HADD2.F32 R43, -RZ, R49.reuse.H0_H0 ;  /* 0x20000031ff2b7230 */ /* 0x100fe40000004100 */
[----:B------:R-:W-:Y:S02]  /*88b0*/  HADD2.F32 R44, -RZ, R49.H1_H1 ;  /* 0x30000031ff2c7230 */ /* 0x000fe40000004100 */
[--C-:B------:R-:W-:Y:S02]  /*88c0*/  HADD2.F32 R45, -RZ, R50.reuse.H0_H0 ;  /* 0x20000032ff2d7230 */ /* 0x100fe40000004100 */
[----:B------:R-:W-:Y:S02]  /*88d0*/  HADD2.F32 R46, -RZ, R50.H1_H1 ;  /* 0x30000032ff2e7230 */ /* 0x000fe40000004100 */
[----:B---3--:R-:W1:Y:S01]  /*88e0*/  LDTM.x32 R4, tmem[UR4+0x60] ;  /* 0x00006004000479ee */ /* 0x008e6200082c0000 */
[----:B------:R-:W-:Y:S01]  /*88f0*/  NOP ;  /* 0x0000000000007918 */ /* 0x000fe20000000000 */
[----:B------:R-:W-:Y:S01]  /*8900*/  UIADD3 UR4, UPT, UPT, UR5, 0xd0, URZ ;  /* 0x000000d005047890 */ /* 0x000fe2000fffe0ff */
[--C-:B------:R-:W-:Y:S02]  /*8910*/  HADD2.F32 R47, -RZ, R51.reuse.H0_H0 ;  /* 0x20000033ff2f7230 */ /* 0x100fe40000004100 */
[----:B------:R-:W-:Y:S01]  /*8920*/  HADD2.F32 R49, -RZ, R51.H1_H1 ;  /* 0x30000033ff317230 */ /* 0x000fe20000004100 */
[----:B------:R-:W-:Y:S01]  /*8930*/  UPRMT UR4, UR47, 0x654, UR4 ;  /* 0x000006542f047896 */ /* 0x000fe20008000004 */
[--C-:B------:R-:W-:Y:S02]  /*8940*/  HADD2.F32 R48, -RZ, R56.reuse.H0_H0 ;  /* 0x20000038ff307230 */ /* 0x100fe40000004100 */
[----:B------:R-:W-:Y:S02]  /*8950*/  HADD2.F32 R51, -RZ, R56.H1_H1 ;  /* 0x30000038ff337230 */ /* 0x000fe40000004100 */
[--C-:B------:R-:W-:Y:S02]  /*8960*/  HADD2.F32 R50, -RZ, R57.reuse.H0_H0 ;  /* 0x20000039ff327230 */ /* 0x100fe40000004100 */
[----:B------:R-:W-:Y:S02]  /*8970*/  HADD2.F32 R52, -RZ, R57.H1_H1 ;  /* 0x30000039ff347230 */ /* 0x000fe40000004100 */
[----:B-1----:R-:W-:Y:S01]  /*8980*/  SYNCS.ARRIVE.TRANS64.RED.A1T0 RZ, [UR4], RZ ;  /* 0x000000ffffff79a7 */ /* 0x002fe20008100404 */
[--C-:B------:R-:W-:Y:S02]  /*8990*/  HADD2.F32 R53, -RZ, R58.reuse.H0_H0 ;  /* 0x2000003aff357230 */ /* 0x100fe40000004100 */
[----:B------:R-:W-:Y:S02]  /*89a0*/  HADD2.F32 R54, -RZ, R58.H1_H1 ;  /* 0x3000003aff367230 */ /* 0x000fe40000004100 */
[--C-:B------:R-:W-:Y:S02]  /*89b0*/  HADD2.F32 R55, -RZ, R59.reuse.H0_H0 ;  /* 0x2000003bff377230 */ /* 0x100fe40000004100 */
[----:B------:R-:W-:Y:S02]  /*89c0*/  HADD2.F32 R56, -RZ, R59.H1_H1 ;  /* 0x3000003bff387230 */ /* 0x000fe40000004100 */
[C---:B------:R-:W-:Y:S01]  /*89d0*/  FMUL R4, R38.reuse, R4 ;  /* 0x0000000426047220 */ /* 0x040fe20000400000 */
[C---:B------:R-:W-:Y:S01]  /*89e0*/  FMUL R5, R38.reuse, R5 ;  /* 0x0000000526057220 */ /* 0x040fe20000400000 */
[C---:B------:R-:W-:Y:S01]  /*89f0*/  FMUL R6, R38.reuse, R6 ;  /* 0x0000000626067220 */ /* 0x040fe20000400000 */
[C---:B------:R-:W-:Y:S01]  /*8a00*/  FMUL R7, R38.reuse, R7 ;  /* 0x0000000726077220 */ /* 0x040fe20000400000 */
[C---:B------:R-:W-:Y:S01]  /*8a10*/  FFMA R4, R41.reuse, R40, R4 ;  /* 0x0000002829047223 */ /* 0x040fe20000000004 */
[C---:B------:R-:W-:Y:S01]  /*8a20*/  FFMA R5, R41.reuse, R42, R5 ;  /* 0x0000002a29057223 */ /* 0x040fe20000000005 */
[C---:B------:R-:W-:Y:S01]  /*8a30*/  FFMA R6, R41.reuse, R43, R6 ;  /* 0x0000002b29067223 */ /* 0x040fe20000000006 */
[----:B------:R-:W-:Y:S01]  /*8a40*/  FFMA R7, R41, R44, R7 ;  /* 0x0000002c29077223 */ /* 0x000fe20000000007 */
[C---:B------:R-:W-:Y:S01]  /*8a50*/  FMUL R8, R38.reuse, R8 ;  /* 0x0000000826087220 */ /* 0x040fe20000400000 */
[C---:B------:R-:W-:Y:S01]  /*8a60*/  FMUL R9, R38.reuse, R9 ;  /* 0x0000000926097220 */ /* 0x040fe20000400000 */
[----:B------:R-:W-:Y:S01]  /*8a70*/  F2FP.F16.F32.PACK_AB R100, R5, R4 ;  /* 0x000000040564723e */ /* 0x000fe200000000ff */
[C---:B------:R-:W-:Y:S01]  /*8a80*/  FMUL R0, R38.reuse, R10 ;  /* 0x0000000a26007220 */ /* 0x040fe20000400000 */
[----:B------:R-:W-:Y:S01]  /*8a90*/  F2FP.F16.F32.PACK_AB R101, R7, R6 ;  /* 0x000000060765723e */ /* 0x000fe200000000ff */
[C---:B------:R-:W-:Y:S01]  /*8aa0*/  FFMA R8, R41.reuse, R45, R8 ;  /* 0x0000002d29087223 */ /* 0x040fe20000000008 */
[C---:B------:R-:W-:Y:S01]  /*8ab0*/  FFMA R9, R41.reuse, R46, R9 ;  /* 0x0000002e29097223 */ /* 0x040fe20000000009 */
[----:B------:R-:W-:Y:S01]  /*8ac0*/  FFMA R0, R41, R47, R0 ;  /* 0x0000002f29007223 */ /* 0x000fe20000000000 */
[C---:B------:R-:W-:Y:S01]  /*8ad0*/  FMUL R2, R38.reuse, R11 ;  /* 0x0000000b26027220 */ /* 0x040fe20000400000 */
[C---:B------:R-:W-:Y:S01]  /*8ae0*/  FMUL R3, R38.reuse, R12 ;  /* 0x0000000c26037220 */ /* 0x040fe20000400000 */
[C---:B------:R-:W-:Y:S01]  /*8af0*/  FMUL R10, R38.reuse, R13 ;  /* 0x0000000d260a7220 */ /* 0x040fe20000400000 */
[----:B------:R-:W-:Y:S01]  /*8b00*/  F2FP.F16.F32.PACK_AB R102, R9, R8 ;  /* 0x000000080966723e */ /* 0x000fe200000000ff */
[C---:B------:R-:W-:Y:S01]  /*8b10*/  FFMA R2, R41.reuse, R49, R2 ;  /* 0x0000003129027223 */ /* 0x040fe20000000002 */
[C---:B------:R-:W-:Y:S01]  /*8b20*/  FFMA R3, R41.reuse, R48, R3 ;  /* 0x0000003029037223 */ /* 0x040fe20000000003 */
[C---:B------:R-:W-:Y:S01]  /*8b30*/  FFMA R10, R41.reuse, R51, R10 ;  /* 0x00000033290a7223 */ /* 0x040fe2000000000a */
[C---:B------:R-:W-:Y:S01]  /*8b40*/  FMUL R11, R38.reuse, R14 ;  /* 0x0000000e260b7220 */ /* 0x040fe20000400000 */
[C---:B------:R-:W-:Y:S01]  /*8b50*/  FMUL R15, R38.reuse, R15 ;  /* 0x0000000f260f7220 */ /* 0x040fe20000400000 */
[C---:B------:R-:W-:Y:S01]  /*8b60*/  FMUL R12, R38.reuse, R16 ;  /* 0x00000010260c7220 */ /* 0x040fe20000400000 */
[C---:B------:R-:W-:Y:S01]  /*8b70*/  FMUL R13, R38.reuse, R17 ;  /* 0x00000011260d7220 */ /* 0x040fe20000400000 */
[C---:B------:R-:W-:Y:S01]  /*8b80*/  FFMA R11, R41.reuse, R50, R11 ;  /* 0x00000032290b7223 */ /* 0x040fe2000000000b */
[C---:B------:R-:W-:Y:S01]  /*8b90*/  FMUL R14, R38.reuse, R18 ;  /* 0x00000012260e7220 */ /* 0x040fe20000400000 */
[C---:B------:R-:W-:Y:S01]  /*8ba0*/  FFMA R15, R41.reuse, R52, R15 ;  /* 0x00000034290f7223 */ /* 0x040fe2000000000f */
[--C-:B------:R-:W-:Y:S02]  /*8bb0*/  HADD2.F32 R57, -RZ, R64.reuse.H0_H0 ;  /* 0x20000040ff397230 */ /* 0x100fe40000004100 */
[----:B------:R-:W-:Y:S01]  /*8bc0*/  FMUL R19, R38, R19 ;  /* 0x0000001326137220 */ /* 0x000fe20000400000 */
[----:B------:R-:W-:Y:S01]  /*8bd0*/  F2FP.F16.F32.PACK_AB R103, R2, R0 ;  /* 0x000000000267723e */ /* 0x000fe200000000ff */
[C---:B------:R-:W-:Y:S01]  /*8be0*/  FFMA R12, R41.reuse, R53, R12 ;  /* 0x00000035290c7223 */ /* 0x040fe2000000000c */
[----:B------:R-:W-:Y:S02]  /*8bf0*/  HADD2.F32 R58, -RZ, R64.H1_H1 ;  /* 0x30000040ff3a7230 */ /* 0x000fe40000004100 */
[C---:B------:R-:W-:Y:S01]  /*8c00*/  FMUL R16, R38.reuse, R20 ;  /* 0x0000001426107220 */ /* 0x040fe20000400000 */
[C---:B------:R-:W-:Y:S01]  /*8c10*/  FFMA R13, R41.reuse, R54, R13 ;  /* 0x00000036290d7223 */ /* 0x040fe2000000000d */
[----:B------:R1:W-:Y:S01]  /*8c20*/  STS.128 [R93+0x6000], R100 ;  /* 0x006000645d007388 */ /* 0x0003e20000000c00 */
[--C-:B------:R-:W-:Y:S02]  /*8c30*/  HADD2.F32 R59, -RZ, R65.reuse.H0_H0 ;  /* 0x20000041ff3b7230 */ /* 0x100fe40000004100 */
[C---:B------:R-:W-:Y:S01]  /*8c40*/  FMUL R17, R38.reuse, R21 ;  /* 0x0000001526117220 */ /* 0x040fe20000400000 */
[C---:B------:R-:W-:Y:S01]  /*8c50*/  FFMA R14, R41.reuse, R55, R14 ;  /* 0x00000037290e7223 */ /* 0x040fe2000000000e */
[----:B------:R-:W-:Y:S02]  /*8c60*/  HADD2.F32 R60, -RZ, R65.H1_H1 ;  /* 0x30000041ff3c7230 */ /* 0x000fe40000004100 */
[C---:B------:R-:W-:Y:S01]  /*8c70*/  FMUL R18, R38.reuse, R22 ;  /* 0x0000001626127220 */ /* 0x040fe20000400000 */
[C---:B------:R-:W-:Y:S01]  /*8c80*/  FFMA R19, R41.reuse, R56, R19 ;  /* 0x0000003829137223 */ /* 0x040fe20000000013 */
        /* <DEDUP_REMOVED lines=13> */
[----:B------:R-:W-:Y:S01]  /*8d60*/  FMUL R27, R38, R27 ;  /* 0x0000001b261b7220 */ /* 0x000fe20000400000 */
[----:B------:R-:W-:Y:S01]  /*8d70*/  F2FP.F16.F32.PACK_AB R104, R10, R3 ;  /* 0x000000030a68723e */ /* 0x000fe200000000ff */
[----:B------:R-:W-:Y:S01]  /*8d80*/  FFMA R20, R41, R61, R20 ;  /* 0x0000003d29147223 */ /* 0x000fe20000000014 */
[----:B------:R-:W-:Y:S01]  /*8d90*/  F2FP.F16.F32.PACK_AB R105, R15, R11 ;  /* 0x0000000b0f69723e */ /* 0x000fe200000000ff */
[----:B------:R-:W-:Y:S01]  /*8da0*/  HADD2.F32 R66, -RZ, R72.H1_H1 ;  /* 0x30000048ff427230 */ /* 0x000fe20000004100 */
[----:B------:R-:W-:Y:S01]  /*8db0*/  F2FP.F16.F32.PACK_AB R106, R13, R12 ;  /* 0x0000000c0d6a723e */ /* 0x000fe200000000ff */
[C---:B------:R-:W-:Y:S01]  /*8dc0*/  FMUL R24, R38.reuse, R28 ;  /* 0x0000001c26187220 */ /* 0x040fe20000400000 */
[----:B------:R-:W-:Y:S01]  /*8dd0*/  F2FP.F16.F32.PACK_AB R107, R19, R14 ;  /* 0x0000000e136b723e */ /* 0x000fe200000000ff */
[C---:B------:R-:W-:Y:S01]  /*8de0*/  FFMA R21, R41.reuse, R62, R21 ;  /* 0x0000003e29157223 */ /* 0x040fe20000000015 */
[--C-:B------:R-:W-:Y:S02]  /*8df0*/  HADD2.F32 R67, -RZ, R73.reuse.H0_H0 ;  /* 0x20000049ff437230 */ /* 0x100fe40000004100 */
[C---:B------:R-:W-:Y:S01]  /*8e00*/  FMUL R25, R38.reuse, R29 ;  /* 0x0000001d26197220 */ /* 0x040fe20000400000 */
[C---:B------:R-:W-:Y:S01]  /*8e10*/  FFMA R22, R41.reuse, R63, R22 ;  /* 0x0000003f29167223 */ /* 0x040fe20000000016 */
[----:B------:R1:W-:Y:S01]  /*8e20*/  STS.128 [R92+0x6010], R104 ;  /* 0x006010685c007388 */ /* 0x0003e20000000c00 */
        /* <DEDUP_REMOVED lines=48> */
.L_x_131:
[----:B------:R-:W-:Y:S05]  /*9130*/  BSYNC.RECONVERGENT B0 ;  /* 0x0000000000007941 */ /* 0x000fea0003800200 */
.L_x_130:
[----:B------:R-:W-:Y:S01]  /*9140*/  BAR.SYNC.DEFER_BLOCKING 0x1, 0x80 ;  /* 0x0042000000007b1d */ /* 0x000fe20000010000 */
[----:B------:R-:W-:Y:S01]  /*9150*/  UISETP.NE.AND UP0, UPT, UR52, -0x4, UPT ;  /* 0xfffffffc3400788c */ /* 0x000fe2000bf05270 */
[----:B------:R-:W-:Y:S08]  /*9160*/  IADD3 R0, PT, PT, R36, 0x1, RZ ;  /* 0x0000000124007810 */ /* 0x000ff00007ffe0ff */
[----:B------:R-:W-:Y:S05]  /*9170*/  BRA.U !UP0, `(.L_x_132) ;  /* 0x0000000108287547 */ /* 0x000fea000b800000 */
[----:B------:R-:W-:Y:S01]  /*9180*/  ISETP.NE.AND P0, PT, R98, RZ, PT ;  /* 0x000000ff6200720c */ /* 0x000fe20003f05270 */
[----:B------:R-:W-:Y:S01]  /*9190*/  IMAD.U32 R3, RZ, RZ, UR46 ;  /* 0x0000002eff037e24 */ /* 0x000fe2000f8e00ff */
[----:B------:R-:W-:Y:S01]  /*91a0*/  UIADD3 UR4, UPT, UPT, UR46, 0x1, URZ ;  /* 0x000000012e047890 */ /* 0x000fe2000fffe0ff */
[----:B------:R-:W-:Y:S03]  /*91b0*/  IMAD.U32 R2, RZ, RZ, UR47 ;  /* 0x0000002fff027e24 */ /* 0x000fe6000f8e00ff */
[----:B------:R-:W-:Y:S04]  /*91c0*/  UISETP.NE.AND UP0, UPT, UR4, 0x4, UPT ;  /* 0x000000040400788c */ /* 0x000fe8000bf05270 */
[----:B------:R-:W-:Y:S03]  /*91d0*/  USEL UR46, UR4, URZ, UP0 ;  /* 0x000000ff042e7287 */ /* 0x000fe60008000000 */
[----:B------:R-:W-:Y:S05]  /*91e0*/  @P0 LEA R3, R3, UR44, 0x3 ;  /* 0x0000002c03030c11 */ /* 0x000fea000f8e18ff */
[----:B------:R-:W-:Y:S05]  /*91f0*/  @P0 VIADD R3, R3, 0x60 ;  /* 0x0000006003030836 */ /* 0x000fea0000000000 */
[----:B------:R-:W-:Y:S04]  /*9200*/  @P0 PRMT R2, R2, 0x654, R3 ;  /* 0x0000065402020816 */ /* 0x000fe80000000003 */
[----:B------:R3:W-:Y:S03]  /*9210*/  @P0 SYNCS.ARRIVE.TRANS64.RED.A1T0 RZ, [R2+URZ], RZ ;  /* 0x000000ff02ff09a7 */ /* 0x0007e600081004ff */
.L_x_132:
[----:B------:R-:W-:Y:S01]  /*9220*/  R2UR UR4, R82 ;  /* 0x00000000520472ca */ /* 0x000fe200000e0000 */
[----:B------:R-:W-:Y:S01]  /*9230*/  UISETP.NE.AND UP0, UPT, UR62, URZ, UPT ;  /* 0x000000ff3e00728c */ /* 0x000fe2000bf05270 */
[----:B------:R-:W-:Y:S01]  /*9240*/  ISETP.NE.AND P0, PT, R86, 0x2, PT ;  /* 0x000000025600780c */ /* 0x000fe20003f05270 */
[----:B------:R-:W-:Y:S01]  /*9250*/  UIADD3 UR20, UPT, UPT, UR37, UR63, URZ ;  /* 0x0000003f25147290 */ /* 0x000fe2000fffe0ff */
[----:B------:R-:W-:Y:S01]  /*9260*/  ISETP.NE.AND P1, PT, R0, 0x4, PT ;  /* 0x000000040000780c */ /* 0x000fe20003f25270 */
[----:B------:R-:W-:Y:S01]  /*9270*/  UIADD3 UR52, UPT, UPT, UR52, 0x4, URZ ;  /* 0x0000000434347890 */ /* 0x000fe2000fffe0ff */
[----:B------:R-:W-:Y:S01]  /*9280*/  SEL R3, RZ, 0x1, P0 ;  /* 0x00000001ff037807 */ /* 0x000fe20000000000 */
[----:B------:R-:W-:Y:S01]  /*9290*/  UMOV UR36, UR61 ;  /* 0x0000003d00247c82 */ /* 0x000fe20008000000 */
[----:B---3--:R-:W-:Y:S02]  /*92a0*/  SEL R2, RZ, 0x1, P1 ;  /* 0x00000001ff027807 */ /* 0x008fe40000800000 */
[----:B------:R-:W-:Y:S02]  /*92b0*/  LOP3.LUT R88, R88, R3, RZ, 0x3c, !PT ;  /* 0x0000000358587212 */ /* 0x000fe400078e3cff */
[----:B------:R-:W-:Y:S01]  /*92c0*/  LOP3.LUT R89, R89, R2, RZ, 0x3c, !PT ;  /* 0x0000000259597212 */ /* 0x000fe200078e3cff */
[----:B------:R-:W-:Y:S01]  /*92d0*/  UIADD3 UR16, UPT, UPT, UR38, UR4, URZ ;  /* 0x0000000426107290 */ /* 0x000fe2000fffe0ff */
[----:B------:R-:W-:Y:S02]  /*92e0*/  SEL R86, R86, RZ, P0 ;  /* 0x000000ff56567207 */ /* 0x000fe40000000000 */
[----:B------:R-:W-:Y:S01]  /*92f0*/  SEL R36, R0, RZ, P1 ;  /* 0x000000ff00247207 */ /* 0x000fe20000800000 */
[----:B------:R-:W-:Y:S08]  /*9300*/  BRA.U UP0, `(.L_x_133) ;  /* 0xffffffbd00dc7547 */ /* 0x000ff0000b83ffff */
[----:B------:R-:W-:-:S13]  /*9310*/  R2UR UR4, R83 ;  /* 0x00000000530472ca */ /* 0x000fda00000e0000 */
[----:B------:R-:W-:-:S09]  /*9320*/  UISETP.NE.AND UP0, UPT, UR4, URZ, UPT ;  /* 0x000000ff0400728c */ /* 0x000fd2000bf05270 */
[----:B------:R-:W-:Y:S05]  /*9330*/  BRA.U !UP0, `(.L_x_134) ;  /* 0x0000000108487547 */ /* 0x000fea000b800000 */
[----:B------:R-:W3:Y:S02]  /*9340*/  LDCU.64 UR4, c[0x0][0x890] ;  /* 0x00011200ff0477ac */ /* 0x000ee40008000a00 */
[----:B---3--:R-:W-:-:S04]  /*9350*/  UISETP.NE.U32.AND UP0, UPT, UR4, URZ, UPT ;  /* 0x000000ff0400728c */ /* 0x008fc8000bf05070 */
[----:B------:R-:W-:-:S09]  /*9360*/  UISETP.NE.AND.EX UP0, UPT, UR5, URZ, UPT, UP0 ;  /* 0x000000ff0500728c */ /* 0x000fd2000bf05300 */
[----:B------:R-:W-:Y:S05]  /*9370*/  BRA.U UP0, `(.L_x_135) ;  /* 0x00000001000c7547 */ /* 0x000fea000b800000 */
[----:B------:R-:W-:-:S13]  /*9380*/  FSETP.NEU.AND P0, PT, R41, RZ, PT ;  /* 0x000000ff2900720b */ /* 0x000fda0003f0d000 */
[----:B------:R-:W-:Y:S05]  /*9390*/  @!P0 EXIT ;  /* 0x000000000000894d */ /* 0x000fea0003800000 */
[----:B------:R-:W-:Y:S05]  /*93a0*/  BRA `(.L_x_134) ;  /* 0x00000000002c7947 */ /* 0x000fea0003800000 */
.L_x_135:
[----:B------:R-:W-:Y:S01]  /*93b0*/  ISETP.NE.AND P0, PT, R85, RZ, PT ;  /* 0x000000ff5500720c */ /* 0x000fe20003f05270 */
[----:B------:R-:W-:-:S12]  /*93c0*/  BSSY.RECONVERGENT B0, `(.L_x_134) ;  /* 0x0000009000007945 */ /* 0x000fd80003800200 */
[----:B------:R-:W-:Y:S05]  /*93d0*/  @P0 BRA `(.L_x_136) ;  /* 0x0000000000140947 */ /* 0x000fea0003800000 */
[----:B------:R-:W3:Y:S02]  /*93e0*/  LDCU.64 UR4, c[0x0][0x888] ;  /* 0x00011100ff0477ac */ /* 0x000ee40008000a00 */
[----:B---3--:R-:W-:-:S04]  /*93f0*/  ISETP.NE.U32.AND P0, PT, RZ, UR4, PT ;  /* 0x00000004ff007c0c */ /* 0x008fc8000bf05070 */
[----:B------:R-:W-:-:S13]  /*9400*/  ISETP.NE.AND.EX P0, PT, RZ, UR5, PT, P0 ;  /* 0x00000005ff007c0c */ /* 0x000fda000bf05300 */
[----:B------:R-:W-:Y:S05]  /*9410*/  @!P0 EXIT ;  /* 0x000000000000894d */ /* 0x000fea0003800000 */
[----:B------:R-:W-:Y:S05]  /*9420*/  BRA `(.L_x_137) ;  /* 0x0000000000087947 */ /* 0x000fea0003800000 */
.L_x_136:
[----:B------:R-:W-:-:S13]  /*9430*/  FSETP.NEU.AND P0, PT, R41, RZ, PT ;  /* 0x000000ff2900720b */ /* 0x000fda0003f0d000 */
[----:B------:R-:W-:Y:S05]  /*9440*/  @!P0 EXIT ;  /* 0x000000000000894d */ /* 0x000fea0003800000 */
.L_x_137:
[----:B------:R-:W-:Y:S05]  /*9450*/  BSYNC.RECONVERGENT B0 ;  /* 0x0000000000007941 */ /* 0x000fea0003800200 */
.L_x_134:
[----:B------:R-:W-:Y:S01]  /*9460*/  ULEA UR4, UR46, UR44, 0x3 ;  /* 0x0000002c2e047291 */ /* 0x000fe2000f8e18ff */
[----:B------:R-:W-:-:S04]  /*9470*/  DEPBAR.LE SB0, 0x0 ;  /* 0x000080000000791a */ /* 0x000fc80000000000 */
[----:B------:R-:W-:-:S04]  /*9480*/  UIADD3 UR4, UPT, UPT, UR4, 0x60, URZ ;  /* 0x0000006004047890 */ /* 0x000fc8000fffe0ff */
[----:B------:R-:W-:-:S09]  /*9490*/  UPRMT UR4, UR47, 0x654, UR4 ;  /* 0x000006542f047896 */ /* 0x000fd20008000004 */
[----:B------:R-:W-:Y:S01]  /*94a0*/  SYNCS.ARRIVE.TRANS64.RED.A1T0 RZ, [UR4], RZ ;  /* 0x000000ffffff79a7 */ /* 0x000fe20008100404 */
[----:B------:R-:W-:Y:S05]  /*94b0*/  EXIT ;  /* 0x000000000000794d */ /* 0x000fea0003800000 */
.L_x_24:
[----:B--2---:R2:W3:Y:S02]  /*94c0*/  SYNCS.PHASECHK.TRANS64.TRYWAIT P0, [R3+URZ+0x100], R2 ;  /* 0x00010002030075a7 */ /* 0x0044e400080011ff */
[----:B---3--:R-:W-:Y:S05]  /*94d0*/  @!P0 NANOSLEEP.SYNCS 0x989680 ;  /* 0x009896800000895d */ /* 0x008fea0003900000 */
[----:B------:R-:W3:Y:S02]  /*94e0*/  @!P0 SYNCS.PHASECHK.TRANS64 P0, [R3+URZ+0x100], R2 ;  /* 0x00010002030085a7 */ /* 0x000ee400080010ff */
[----:B---3--:R-:W-:Y:S05]  /*94f0*/  @!P0 BRA `(.L_x_24) ;  /* 0xfffffffc00f08947 */ /* 0x008fea000383ffff */
[----:B------:R-:W-:Y:S05]  /*9500*/  BRA `(.L_x_138) ;  /* 0xffffff8000e87947 */ /* 0x000fea000383ffff */
.L_x_27:
[----:B-1----:R-:W-:-:S07]  /*9510*/  MOV R0, UR33 ;  /* 0x0000002100007c02 */ /* 0x002fce0008000f00 */
.L_x_139:
[----:B-1----:R1:W2:Y:S02]  /*9520*/  SYNCS.PHASECHK.TRANS64.TRYWAIT P0, [R0+URZ+0x20], R3 ;  /* 0x00002003000075a7 */ /* 0x0022a400080011ff */
[----:B--2---:R-:W-:Y:S05]  /*9530*/  @!P0 NANOSLEEP.SYNCS 0x989680 ;  /* 0x009896800000895d */ /* 0x004fea0003900000 */
[----:B------:R-:W2:Y:S02]  /*9540*/  @!P0 SYNCS.PHASECHK.TRANS64 P0, [R0+URZ+0x20], R3 ;  /* 0x00002003000085a7 */ /* 0x000ea400080010ff */
[----:B--2---:R-:W-:Y:S05]  /*9550*/  @!P0 BRA `(.L_x_139) ;  /* 0xfffffffc00f08947 */ /* 0x004fea000383ffff */
[----:B------:R-:W-:Y:S05]  /*9560*/  BRA `(.L_x_26) ;  /* 0xffffff8400347947 */ /* 0x000fea000383ffff */
.L_x_34:
[----:B-1----:R-:W-:-:S07]  /*9570*/  MOV R0, UR25 ;  /* 0x0000001900007c02 */ /* 0x002fce0008000f00 */
.L_x_140:
[----:B-1----:R1:W2:Y:S02]  /*9580*/  SYNCS.PHASECHK.TRANS64.TRYWAIT P0, [R0+URZ+0x20], R3 ;  /* 0x00002003000075a7 */ /* 0x0022a400080011ff */
[----:B--2---:R-:W-:Y:S05]  /*9590*/  @!P0 NANOSLEEP.SYNCS 0x989680 ;  /* 0x009896800000895d */ /* 0x004fea0003900000 */
[----:B------:R-:W2:Y:S02]  /*95a0*/  @!P0 SYNCS.PHASECHK.TRANS64 P0, [R0+URZ+0x20], R3 ;  /* 0x00002003000085a7 */ /* 0x000ea400080010ff */
[----:B--2---:R-:W-:Y:S05]  /*95b0*/  @!P0 BRA `(.L_x_140) ;  /* 0xfffffffc00f08947 */ /* 0x004fea000383ffff */
[----:B------:R-:W-:Y:S05]  /*95c0*/  BRA `(.L_x_33) ;  /* 0xffffff88000c7947 */ /* 0x000fea000383ffff */
.L_x_39:
[----:B-1----:R1:W2:Y:S02]  /*95d0*/  SYNCS.PHASECHK.TRANS64.TRYWAIT P0, [R3+URZ+0x90], R0 ;  /* 0x00009000030075a7 */ /* 0x0022a400080011ff */
[----:B--2---:R-:W-:Y:S05]  /*95e0*/  @!P0 NANOSLEEP.SYNCS 0x989680 ;  /* 0x009896800000895d */ /* 0x004fea0003900000 */
[----:B------:R-:W2:Y:S02]  /*95f0*/  @!P0 SYNCS.PHASECHK.TRANS64 P0, [R3+URZ+0x90], R0 ;  /* 0x00009000030085a7 */ /* 0x000ea400080010ff */
[----:B--2---:R-:W-:Y:S05]  /*9600*/  @!P0 BRA `(.L_x_39) ;  /* 0xfffffffc00f08947 */ /* 0x004fea000383ffff */
[----:B------:R-:W-:Y:S05]  /*9610*/  BRA `(.L_x_141) ;  /* 0xffffff8800c87947 */ /* 0x000fea000383ffff */
.L_x_43:
[----:B-1----:R-:W-:-:S07]  /*9620*/  MOV R0, UR4 ;  /* 0x0000000400007c02 */ /* 0x002fce0008000f00 */
.L_x_142:
[----:B-1----:R1:W2:Y:S02]  /*9630*/  SYNCS.PHASECHK.TRANS64.TRYWAIT P0, [R0+URZ], R3 ;  /* 0x00000003000075a7 */ /* 0x0022a400080011ff */
[----:B--2---:R-:W-:Y:S05]  /*9640*/  @!P0 NANOSLEEP.SYNCS 0x989680 ;  /* 0x009896800000895d */ /* 0x004fea0003900000 */
[----:B------:R-:W2:Y:S02]  /*9650*/  @!P0 SYNCS.PHASECHK.TRANS64 P0, [R0+URZ], R3 ;  /* 0x00000003000085a7 */ /* 0x000ea400080010ff */
[----:B--2---:R-:W-:Y:S05]  /*9660*/  @!P0 BRA `(.L_x_142) ;  /* 0xfffffffc00f08947 */ /* 0x004fea000383ffff */
[----:B------:R-:W-:Y:S05]  /*9670*/  BRA `(.L_x_143) ;  /* 0xffffff9000707947 */ /* 0x000fea000383ffff */
.L_x_44:
[----:B------:R-:W-:-:S07]  /*9680*/  MOV R0, UR5 ;  /* 0x0000000500007c02 */ /* 0x000fce0008000f00 */
.L_x_144:
[----:B-1----:R1:W2:Y:S02]  /*9690*/  SYNCS.PHASECHK.TRANS64.TRYWAIT P0, [R0+URZ], R3 ;  /* 0x00000003000075a7 */ /* 0x0022a400080011ff */
[----:B--2---:R-:W-:Y:S05]  /*96a0*/  @!P0 NANOSLEEP.SYNCS 0x989680 ;  /* 0x009896800000895d */ /* 0x004fea0003900000 */
[----:B------:R-:W2:Y:S02]  /*96b0*/  @!P0 SYNCS.PHASECHK.TRANS64 P0, [R0+URZ], R3 ;  /* 0x00000003000085a7 */ /* 0x000ea400080010ff */
[----:B--2---:R-:W-:Y:S05]  /*96c0*/  @!P0 BRA `(.L_x_144) ;  /* 0xfffffffc00f08947 */ /* 0x004fea000383ffff */
[----:B------:R-:W-:Y:S05]  /*96d0*/  BRA `(.L_x_145) ;  /* 0xffffff90007c7947 */ /* 0x000fea000383ffff */
.L_x_45:
[----:B------:R-:W-:-:S07]  /*96e0*/  MOV R0, UR5 ;  /* 0x0000000500007c02 */ /* 0x000fce0008000f00 */
.L_x_146:
[----:B-1----:R1:W2:Y:S02]  /*96f0*/  SYNCS.PHASECHK.TRANS64.TRYWAIT P0, [R0+URZ], R3 ;  /* 0x00000003000075a7 */ /* 0x0022a400080011ff */
[----:B--2---:R-:W-:Y:S05]  /*9700*/  @!P0 NANOSLEEP.SYNCS 0x989680 ;  /* 0x009896800000895d */ /* 0x004fea0003900000 */
[----:B------:R-:W2:Y:S02]  /*9710*/  @!P0 SYNCS.PHASECHK.TRANS64 P0, [R0+URZ], R3 ;  /* 0x00000003000085a7 */ /* 0x000ea400080010ff */
[----:B--2---:R-:W-:Y:S05]  /*9720*/  @!P0 BRA `(.L_x_146) ;  /* 0xfffffffc00f08947 */ /* 0x004fea000383ffff */
[----:B------:R-:W-:Y:S05]  /*9730*/  BRA `(.L_x_147) ;  /* 0xffffff9000887947 */ /* 0x000fea000383ffff */
.L_x_48:
[----:B-1----:R1:W2:Y:S02]  /*9740*/  SYNCS.PHASECHK.TRANS64.TRYWAIT P0, [R2+URZ+0xf0], R5 ;  /* 0x0000f005020075a7 */ /* 0x0022a400080011ff */
[----:B--2---:R-:W-:Y:S05]  /*9750*/  @!P0 NANOSLEEP.SYNCS 0x989680 ;  /* 0x009896800000895d */ /* 0x004fea0003900000 */
[----:B------:R-:W2:Y:S02]  /*9760*/  @!P0 SYNCS.PHASECHK.TRANS64 P0, [R2+URZ+0xf0], R5 ;  /* 0x0000f005020085a7 */ /* 0x000ea400080010ff */
[----:B--2---:R-:W-:Y:S05]  /*9770*/  @!P0 BRA `(.L_x_48) ;  /* 0xfffffffc00f08947 */ /* 0x004fea000383ffff */
[----:B------:R-:W-:Y:S05]  /*9780*/  BRA `(.L_x_148) ;  /* 0xffffff9000e47947 */ /* 0x000fea000383ffff */
.L_x_49:
[----:B------:R-:W-:-:S07]  /*9790*/  MOV R2, UR4 ;  /* 0x0000000400027c02 */ /* 0x000fce0008000f00 */
.L_x_149:
[----:B-1----:R1:W2:Y:S02]  /*97a0*/  SYNCS.PHASECHK.TRANS64.TRYWAIT P0, [R2+URZ+0xa0], R5 ;  /* 0x0000a005020075a7 */ /* 0x0022a400080011ff */
[----:B--2---:R-:W-:Y:S05]  /*97b0*/  @!P0 NANOSLEEP.SYNCS 0x989680 ;  /* 0x009896800000895d */ /* 0x004fea0003900000 */
[----:B------:R-:W2:Y:S02]  /*97c0*/  @!P0 SYNCS.PHASECHK.TRANS64 P0, [R2+URZ+0xa0], R5 ;  /* 0x0000a005020085a7 */ /* 0x000ea400080010ff */
[----:B--2---:R-:W-:Y:S05]  /*97d0*/  @!P0 BRA `(.L_x_149) ;  /* 0xfffffffc00f08947 */ /* 0x004fea000383ffff */
[----:B------:R-:W-:Y:S05]  /*97e0*/  BRA `(.L_x_150) ;  /* 0xffffff9000f47947 */ /* 0x000fea000383ffff */
.L_x_50:
[----:B-1----:R1:W2:Y:S02]  /*97f0*/  SYNCS.PHASECHK.TRANS64.TRYWAIT P1, [R2+URZ+0x90], R5 ;  /* 0x00009005020075a7 */ /* 0x0022a400080211ff */
[----:B--2---:R-:W-:Y:S05]  /*9800*/  @!P1 NANOSLEEP.SYNCS 0x989680 ;  /* 0x009896800000995d */ /* 0x004fea0003900000 */
[----:B------:R-:W2:Y:S02]  /*9810*/  @!P1 SYNCS.PHASECHK.TRANS64 P1, [R2+URZ+0x90], R5 ;  /* 0x00009005020095a7 */ /* 0x000ea400080210ff */
[----:B--2---:R-:W-:Y:S05]  /*9820*/  @!P1 BRA `(.L_x_50) ;  /* 0xfffffffc00f09947 */ /* 0x004fea000383ffff */
[----:B------:R-:W-:Y:S05]  /*9830*/  BRA `(.L_x_151) ;  /* 0xffffff9400247947 */ /* 0x000fea000383ffff */
.L_x_53:
[----:B------:R-:W-:-:S07]  /*9840*/  MOV R0, UR4 ;  /* 0x0000000400007c02 */ /* 0x000fce0008000f00 */
.L_x_152:
[----:B-1----:R1:W2:Y:S02]  /*9850*/  SYNCS.PHASECHK.TRANS64.TRYWAIT P0, [R0+URZ+0xa0], R3 ;  /* 0x0000a003000075a7 */ /* 0x0022a400080011ff */
[----:B--2---:R-:W-:Y:S05]  /*9860*/  @!P0 NANOSLEEP.SYNCS 0x989680 ;  /* 0x009896800000895d */ /* 0x004fea0003900000 */
[----:B------:R-:W2:Y:S02]  /*9870*/  @!P0 SYNCS.PHASECHK.TRANS64 P0, [R0+URZ+0xa0], R3 ;  /* 0x0000a003000085a7 */ /* 0x000ea400080010ff */
[----:B--2---:R-:W-:Y:S05]  /*9880*/  @!P0 BRA `(.L_x_152) ;  /* 0xfffffffc00f08947 */ /* 0x004fea000383ffff */
[----:B------:R-:W-:Y:S05]  /*9890*/  BRA `(.L_x_52) ;  /* 0xffffff9400787947 */ /* 0x000fea000383ffff */
.L_x_60:
[----:B-1----:R1:W2:Y:S02]  /*98a0*/  SYNCS.PHASECHK.TRANS64.TRYWAIT P1, [R0+URZ+0x90], R5 ;  /* 0x00009005000075a7 */ /* 0x0022a400080211ff */
[----:B--2---:R-:W-:Y:S05]  /*98b0*/  @!P1 NANOSLEEP.SYNCS 0x989680 ;  /* 0x009896800000995d */ /* 0x004fea0003900000 */
[----:B------:R-:W2:Y:S02]  /*98c0*/  @!P1 SYNCS.PHASECHK.TRANS64 P1, [R0+URZ+0x90], R5 ;  /* 0x00009005000095a7 */ /* 0x000ea400080210ff */
[----:B--2---:R-:W-:Y:S05]  /*98d0*/  @!P1 BRA `(.L_x_60) ;  /* 0xfffffffc00f09947 */ /* 0x004fea000383ffff */
[----:B------:R-:W-:Y:S05]  /*98e0*/  BRA `(.L_x_153) ;  /* 0xffffff9800ec7947 */ /* 0x000fea000383ffff */
.L_x_61:
[----:B------:R-:W-:-:S07]  /*98f0*/  MOV R3, UR30 ;  /* 0x0000001e00037c02 */ /* 0x000fce0008000f00 */
.L_x_154:
[----:B-1----:R1:W2:Y:S02]  /*9900*/  SYNCS.PHASECHK.TRANS64.TRYWAIT P0, [R3+URZ+0xd0], R0 ;  /* 0x0000d000030075a7 */ /* 0x0022a400080011ff */
[----:B--2---:R-:W-:Y:S05]  /*9910*/  @!P0 NANOSLEEP.SYNCS 0x989680 ;  /* 0x009896800000895d */ /* 0x004fea0003900000 */
[----:B------:R-:W2:Y:S02]  /*9920*/  @!P0 SYNCS.PHASECHK.TRANS64 P0, [R3+URZ+0xd0], R0 ;  /* 0x0000d000030085a7 */ /* 0x000ea400080010ff */
[----:B--2---:R-:W-:Y:S05]  /*9930*/  @!P0 BRA `(.L_x_154) ;  /* 0xfffffffc00f08947 */ /* 0x004fea000383ffff */
[----:B------:R-:W-:Y:S05]  /*9940*/  BRA `(.L_x_155) ;  /* 0xffffff9c00247947 */ /* 0x000fea000383ffff */
.L_x_64:
[----:B------:R-:W-:Y:S07]  /*9950*/  MOV R0, UR5 ;  /* 0x0000000500007c02 */ /* 0x000fee0008000f00 */
.L_x_156:
[----:B-1----:R1:W2:Y:S02]  /*9960*/  SYNCS.PHASECHK.TRANS64.TRYWAIT P0, [R0+URZ], R3 ;  /* 0x00000003000075a7 */ /* 0x0022a400080011ff */
[----:B--2---:R-:W-:Y:S05]  /*9970*/  @!P0 NANOSLEEP.SYNCS 0x989680 ;  /* 0x009896800000895d */ /* 0x004fea0003900000 */
[----:B------:R-:W2:Y:S02]  /*9980*/  @!P0 SYNCS.PHASECHK.TRANS64 P0, [R0+URZ], R3 ;  /* 0x00000003000085a7 */ /* 0x000ea400080010ff */
[----:B--2---:R-:W-:Y:S05]  /*9990*/  @!P0 BRA `(.L_x_156) ;  /* 0xfffffffc00f08947 */ /* 0x004fea000383ffff */
[----:B------:R-:W-:Y:S05]  /*99a0*/  BRA `(.L_x_63) ;  /* 0xffffff9c00407947 */ /* 0x000fea000383ffff */
.L_x_67:
[----:B------:R-:W-:-:S07]  /*99b0*/  MOV R0, UR4 ;  /* 0x0000000400007c02 */ /* 0x000fce0008000f00 */
.L_x_157:
[----:B--2---:R2:W4:Y:S02]  /*99c0*/  SYNCS.PHASECHK.TRANS64.TRYWAIT P0, [R0+URZ], R3 ;  /* 0x00000003000075a7 */ /* 0x00452400080011ff */
[----:B----4-:R-:W-:Y:S05]  /*99d0*/  @!P0 NANOSLEEP.SYNCS 0x989680 ;  /* 0x009896800000895d */ /* 0x010fea0003900000 */
[----:B------:R-:W4:Y:S02]  /*99e0*/  @!P0 SYNCS.PHASECHK.TRANS64 P0, [R0+URZ], R3 ;  /* 0x00000003000085a7 */ /* 0x000f2400080010ff */
[----:B----4-:R-:W-:Y:S05]  /*99f0*/  @!P0 BRA `(.L_x_157) ;  /* 0xfffffffc00f08947 */ /* 0x010fea000383ffff */
[----:B------:R-:W-:Y:S05]  /*9a00*/  BRA `(.L_x_158) ;  /* 0xffffffa0001c7947 */ /* 0x000fea000383ffff */
.L_x_68:
[----:B------:R-:W-:-:S07]  /*9a10*/  MOV R0, UR5 ;  /* 0x0000000500007c02 */ /* 0x000fce0008000f00 */
.L_x_159:
[----:B-1----:R1:W2:Y:S02]  /*9a20*/  SYNCS.PHASECHK.TRANS64.TRYWAIT P0, [R0+URZ], R3 ;  /* 0x00000003000075a7 */ /* 0x0022a400080011ff */
[----:B--2---:R-:W-:Y:S05]  /*9a30*/  @!P0 NANOSLEEP.SYNCS 0x989680 ;  /* 0x009896800000895d */ /* 0x004fea0003900000 */
[----:B------:R-:W2:Y:S02]  /*9a40*/  @!P0 SYNCS.PHASECHK.TRANS64 P0, [R0+URZ], R3 ;  /* 0x00000003000085a7 */ /* 0x000ea400080010ff */
[----:B--2---:R-:W-:Y:S05]  /*9a50*/  @!P0 BRA `(.L_x_159) ;  /* 0xfffffffc00f08947 */ /* 0x004fea000383ffff */
[----:B------:R-:W-:Y:S05]  /*9a60*/  BRA `(.L_x_160) ;  /* 0xffffffa000287947 */ /* 0x000fea000383ffff */
.L_x_69:
[----:B------:R-:W-:-:S07]  /*9a70*/  MOV R0, UR5 ;  /* 0x0000000500007c02 */ /* 0x000fce0008000f00 */
.L_x_161:
[----:B-1----:R1:W2:Y:S02]  /*9a80*/  SYNCS.PHASECHK.TRANS64.TRYWAIT P0, [R0+URZ], R3 ;  /* 0x00000003000075a7 */ /* 0x0022a400080011ff */
[----:B--2---:R-:W-:Y:S05]  /*9a90*/  @!P0 NANOSLEEP.SYNCS 0x989680 ;  /* 0x009896800000895d */ /* 0x004fea0003900000 */
[----:B------:R-:W2:Y:S02]  /*9aa0*/  @!P0 SYNCS.PHASECHK.TRANS64 P0, [R0+URZ], R3 ;  /* 0x00000003000085a7 */ /* 0x000ea400080010ff */
[----:B--2---:R-:W-:Y:S05]  /*9ab0*/  @!P0 BRA `(.L_x_161) ;  /* 0xfffffffc00f08947 */ /* 0x004fea000383ffff */
[----:B------:R-:W-:Y:S05]  /*9ac0*/  BRA `(.L_x_162) ;  /* 0xffffffa000347947 */ /* 0x000fea000383ffff */
.L_x_70:
[----:B------:R-:W-:-:S07]  /*9ad0*/  MOV R0, UR4 ;  /* 0x0000000400007c02 */ /* 0x000fce0008000f00 */
.L_x_163:
[----:B-1----:R1:W2:Y:S02]  /*9ae0*/  SYNCS.PHASECHK.TRANS64.TRYWAIT P0, [R0+URZ], R3 ;  /* 0x00000003000075a7 */ /* 0x0022a400080011ff */
[----:B--2---:R-:W-:Y:S05]  /*9af0*/  @!P0 NANOSLEEP.SYNCS 0x989680 ;  /* 0x009896800000895d */ /* 0x004fea0003900000 */
[----:B------:R-:W2:Y:S02]  /*9b00*/  @!P0 SYNCS.PHASECHK.TRANS64 P0, [R0+URZ], R3 ;  /* 0x00000003000085a7 */ /* 0x000ea400080010ff */
[----:B--2---:R-:W-:Y:S05]  /*9b10*/  @!P0 BRA `(.L_x_163) ;  /* 0xfffffffc00f08947 */ /* 0x004fea000383ffff */
[----:B------:R-:W-:Y:S05]  /*9b20*/  BRA `(.L_x_164) ;  /* 0xffffffa000407947 */ /* 0x000fea000383ffff */
.L_x_75:
[----:B--2---:R2:W3:Y:S02]  /*9b30*/  SYNCS.PHASECHK.TRANS64.TRYWAIT P0, [R12+URZ+0x90], R9 ;  /* 0x000090090c0075a7 */ /* 0x0044e400080011ff */
[----:B---3--:R-:W-:Y:S05]  /*9b40*/  @!P0 NANOSLEEP.SYNCS 0x989680 ;  /* 0x009896800000895d */ /* 0x008fea0003900000 */
[----:B------:R-:W3:Y:S02]  /*9b50*/  @!P0 SYNCS.PHASECHK.TRANS64 P0, [R12+URZ+0x90], R9 ;  /* 0x000090090c0085a7 */ /* 0x000ee400080010ff */
[----:B---3--:R-:W-:Y:S05]  /*9b60*/  @!P0 BRA `(.L_x_75) ;  /* 0xfffffffc00f08947 */ /* 0x008fea000383ffff */
[----:B------:R-:W-:Y:S05]  /*9b70*/  BRA `(.L_x_165) ;  /* 0xffffffa400607947 */ /* 0x000fea000383ffff */
.L_x_78:
[----:B------:R-:W-:Y:S07]  /*9b80*/  MOV R0, UR21 ;  /* 0x0000001500007c02 */ /* 0x000fee0008000f00 */
.L_x_166:
[----:B--2---:R2:W3:Y:S02]  /*9b90*/  SYNCS.PHASECHK.TRANS64.TRYWAIT P2, [R0+URZ+0x88], R11 ;  /* 0x0000880b000075a7 */ /* 0x0044e400080411ff */
[----:B---3--:R-:W-:Y:S05]  /*9ba0*/  @!P2 NANOSLEEP.SYNCS 0x989680 ;  /* 0x009896800000a95d */ /* 0x008fea0003900000 */
[----:B------:R-:W3:Y:S02]  /*9bb0*/  @!P2 SYNCS.PHASECHK.TRANS64 P2, [R0+URZ+0x88], R11 ;  /* 0x0000880b0000a5a7 */ /* 0x000ee400080410ff */
[----:B---3--:R-:W-:Y:S05]  /*9bc0*/  @!P2 BRA `(.L_x_166) ;  /* 0xfffffffc00f0a947 */ /* 0x008fea000383ffff */
[----:B------:R-:W-:Y:S05]  /*9bd0*/  BRA `(.L_x_77) ;  /* 0xffffffa800c87947 */ /* 0x000fea000383ffff */
.L_x_81:
[----:B--2---:R-:W-:Y:S07]  /*9be0*/  MOV R0, UR21 ;  /* 0x0000001500007c02 */ /* 0x004fee0008000f00 */
.L_x_167:
[----:B--2---:R2:W3:Y:S02]  /*9bf0*/  SYNCS.PHASECHK.TRANS64.TRYWAIT P0, [R0+URZ+0x60], R9 ;  /* 0x00006009000075a7 */ /* 0x0044e400080011ff */
[----:B---3--:R-:W-:Y:S05]  /*9c00*/  @!P0 NANOSLEEP.SYNCS 0x989680 ;  /* 0x009896800000895d */ /* 0x008fea0003900000 */
[----:B------:R-:W3:Y:S02]  /*9c10*/  @!P0 SYNCS.PHASECHK.TRANS64 P0, [R0+URZ+0x60], R9 ;  /* 0x00006009000085a7 */ /* 0x000ee400080010ff */
[----:B---3--:R-:W-:Y:S05]  /*9c20*/  @!P0 BRA `(.L_x_167) ;  /* 0xfffffffc00f08947 */ /* 0x008fea000383ffff */
[----:B------:R-:W-:Y:S05]  /*9c30*/  BRA `(.L_x_168) ;  /* 0xffffffac00247947 */ /* 0x000fea000383ffff */
.L_x_82:
[----:B------:R-:W-:Y:S07]  /*9c40*/  MOV R0, UR21 ;  /* 0x0000001500007c02 */ /* 0x000fee0008000f00 */
.L_x_169:
[----:B--2---:R2:W3:Y:S02]  /*9c50*/  SYNCS.PHASECHK.TRANS64.TRYWAIT P0, [R0+URZ+0x68], R9 ;  /* 0x00006809000075a7 */ /* 0x0044e400080011ff */
[----:B---3--:R-:W-:Y:S05]  /*9c60*/  @!P0 NANOSLEEP.SYNCS 0x989680 ;  /* 0x009896800000895d */ /* 0x008fea0003900000 */
[----:B------:R-:W3:Y:S02]  /*9c70*/  @!P0 SYNCS.PHASECHK.TRANS64 P0, [R0+URZ+0x68], R9 ;  /* 0x00006809000085a7 */ /* 0x000ee400080010ff */
[----:B---3--:R-:W-:Y:S05]  /*9c80*/  @!P0 BRA `(.L_x_169) ;  /* 0xfffffffc00f08947 */ /* 0x008fea000383ffff */
[----:B------:R-:W-:Y:S05]  /*9c90*/  BRA `(.L_x_170) ;  /* 0xffffffac00607947 */ /* 0x000fea000383ffff */
.L_x_83:
[----:B------:R-:W-:Y:S07]  /*9ca0*/  MOV R0, UR21 ;  /* 0x0000001500007c02 */ /* 0x000fee0008000f00 */
.L_x_171:
[----:B--2---:R2:W3:Y:S02]  /*9cb0*/  SYNCS.PHASECHK.TRANS64.TRYWAIT P0, [R0+URZ+0x70], R9 ;  /* 0x00007009000075a7 */ /* 0x0044e400080011ff */
[----:B---3--:R-:W-:Y:S05]  /*9cc0*/  @!P0 NANOSLEEP.SYNCS 0x989680 ;  /* 0x009896800000895d */ /* 0x008fea0003900000 */
[----:B------:R-:W3:Y:S02]  /*9cd0*/  @!P0 SYNCS.PHASECHK.TRANS64 P0, [R0+URZ+0x70], R9 ;  /* 0x00007009000085a7 */ /* 0x000ee400080010ff */
[----:B---3--:R-:W-:Y:S05]  /*9ce0*/  @!P0 BRA `(.L_x_171) ;  /* 0xfffffffc00f08947 */ /* 0x008fea000383ffff */
[----:B------:R-:W-:Y:S05]  /*9cf0*/  BRA `(.L_x_172) ;  /* 0xffffffac00a87947 */ /* 0x000fea000383ffff */
.L_x_84:
[----:B------:R-:W-:Y:S07]  /*9d00*/  MOV R0, UR21 ;  /* 0x0000001500007c02 */ /* 0x000fee0008000f00 */
.L_x_173:
[----:B--2---:R2:W3:Y:S02]  /*9d10*/  SYNCS.PHASECHK.TRANS64.TRYWAIT P0, [R0+URZ+0x78], R9 ;  /* 0x00007809000075a7 */ /* 0x0044e400080011ff */
[----:B---3--:R-:W-:Y:S05]  /*9d20*/  @!P0 NANOSLEEP.SYNCS 0x989680 ;  /* 0x009896800000895d */ /* 0x008fea0003900000 */
[----:B------:R-:W3:Y:S02]  /*9d30*/  @!P0 SYNCS.PHASECHK.TRANS64 P0, [R0+URZ+0x78], R9 ;  /* 0x00007809000085a7 */ /* 0x000ee400080010ff */
[----:B---3--:R-:W-:Y:S05]  /*9d40*/  @!P0 BRA `(.L_x_173) ;  /* 0xfffffffc00f08947 */ /* 0x008fea000383ffff */
[----:B------:R-:W-:Y:S05]  /*9d50*/  BRA `(.L_x_174) ;  /* 0xffffffac00ec7947 */ /* 0x000fea000383ffff */
.L_x_86:
[----:B------:R-:W-:-:S07]  /*9d60*/  MOV R0, UR21 ;  /* 0x0000001500007c02 */ /* 0x000fce0008000f00 */
.L_x_175:
[----:B---3--:R3:W4:Y:S02]  /*9d70*/  SYNCS.PHASECHK.TRANS64.TRYWAIT P0, [R0+URZ+0x60], R3 ;  /* 0x00006003000075a7 */ /* 0x00872400080011ff */
[----:B----4-:R-:W-:Y:S05]  /*9d80*/  @!P0 NANOSLEEP.SYNCS 0x989680 ;  /* 0x009896800000895d */ /* 0x010fea0003900000 */
[----:B------:R-:W4:Y:S02]  /*9d90*/  @!P0 SYNCS.PHASECHK.TRANS64 P0, [R0+URZ+0x60], R3 ;  /* 0x00006003000085a7 */ /* 0x000f2400080010ff */
[----:B----4-:R-:W-:Y:S05]  /*9da0*/  @!P0 BRA `(.L_x_175) ;  /* 0xfffffffc00f08947 */ /* 0x010fea000383ffff */
[----:B------:R-:W-:Y:S05]  /*9db0*/  BRA `(.L_x_176) ;  /* 0xffffffb000607947 */ /* 0x000fea000383ffff */
.L_x_87:
[----:B---3--:R-:W-:-:S07]  /*9dc0*/  MOV R0, UR21 ;  /* 0x0000001500007c02 */ /* 0x008fce0008000f00 */
.L_x_177:
[----:B---3--:R3:W4:Y:S02]  /*9dd0*/  SYNCS.PHASECHK.TRANS64.TRYWAIT P0, [R0+URZ+0x68], R3 ;  /* 0x00006803000075a7 */ /* 0x00872400080011ff */
[----:B----4-:R-:W-:Y:S05]  /*9de0*/  @!P0 NANOSLEEP.SYNCS 0x989680 ;  /* 0x009896800000895d */ /* 0x010fea0003900000 */
[----:B------:R-:W4:Y:S02]  /*9df0*/  @!P0 SYNCS.PHASECHK.TRANS64 P0, [R0+URZ+0x68], R3 ;  /* 0x00006803000085a7 */ /* 0x000f2400080010ff */
[----:B----4-:R-:W-:Y:S05]  /*9e00*/  @!P0 BRA `(.L_x_177) ;  /* 0xfffffffc00f08947 */ /* 0x010fea000383ffff */
[----:B------:R-:W-:Y:S05]  /*9e10*/  BRA `(.L_x_178) ;  /* 0xffffffb000507947 */ /* 0x000fea000383ffff */
.L_x_88:
[----:B---3--:R-:W-:-:S07]  /*9e20*/  MOV R0, UR21 ;  /* 0x0000001500007c02 */ /* 0x008fce0008000f00 */
.L_x_179:
[----:B---3--:R3:W4:Y:S02]  /*9e30*/  SYNCS.PHASECHK.TRANS64.TRYWAIT P0, [R0+URZ+0x70], R3 ;  /* 0x00007003000075a7 */ /* 0x00872400080011ff */
[----:B----4-:R-:W-:Y:S05]  /*9e40*/  @!P0 NANOSLEEP.SYNCS 0x989680 ;  /* 0x009896800000895d */ /* 0x010fea0003900000 */
[----:B------:R-:W4:Y:S02]  /*9e50*/  @!P0 SYNCS.PHASECHK.TRANS64 P0, [R0+URZ+0x70], R3 ;  /* 0x00007003000085a7 */ /* 0x000f2400080010ff */
[----:B----4-:R-:W-:Y:S05]  /*9e60*/  @!P0 BRA `(.L_x_179) ;  /* 0xfffffffc00f08947 */ /* 0x010fea000383ffff */
[----:B------:R-:W-:Y:S05]  /*9e70*/  BRA `(.L_x_180) ;  /* 0xffffffb000407947 */ /* 0x000fea000383ffff */
.L_x_90:
[----:B-1----:R1:W2:Y:S02]  /*9e80*/  SYNCS.PHASECHK.TRANS64.TRYWAIT P0, [R3+URZ+0x90], R0 ;  /* 0x00009000030075a7 */ /* 0x0022a400080011ff */
[----:B--2---:R-:W-:Y:S05]  /*9e90*/  @!P0 NANOSLEEP.SYNCS 0x989680 ;  /* 0x009896800000895d */ /* 0x004fea0003900000 */
[----:B------:R-:W2:Y:S02]  /*9ea0*/  @!P0 SYNCS.PHASECHK.TRANS64 P0, [R3+URZ+0x90], R0 ;  /* 0x00009000030085a7 */ /* 0x000ea400080010ff */
[----:B--2---:R-:W-:Y:S05]  /*9eb0*/  @!P0 BRA `(.L_x_90) ;  /* 0xfffffffc00f08947 */ /* 0x004fea000383ffff */
[----:B------:R-:W-:Y:S05]  /*9ec0*/  BRA `(.L_x_181) ;  /* 0xffffffb400007947 */ /* 0x000fea000383ffff */
.L_x_101:
[----:B-1----:R-:W-:Y:S04]  /*9ed0*/  MOV R2, UR44 ;  /* 0x0000002c00027c02 */ /* 0x002fe80008000f00 */
[----:B------:R1:W2:Y:S03]  /*9ee0*/  SYNCS.PHASECHK.TRANS64.TRYWAIT P1, [R2+URZ+0x40], R3 ;  /* 0x00004003020075a7 */ /* 0x0002a600080211ff */
[----:B--2---:R-:W-:Y:S05]  /*9ef0*/  @!P1 NANOSLEEP.SYNCS 0x989680 ;  /* 0x009896800000995d */ /* 0x004fea0003900000 */
[----:B------:R-:W2:Y:S02]  /*9f00*/  @!P1 SYNCS.PHASECHK.TRANS64 P1, [R2+URZ+0x40], R3 ;  /* 0x00004003020095a7 */ /* 0x000ea400080210ff */
[----:B--2---:R-:W-:Y:S05]  /*9f10*/  @!P1 BRA `(.L_x_101) ;  /* 0xfffffffc00ec9947 */ /* 0x004fea000383ffff */
[----:B------:R-:W-:Y:S05]  /*9f20*/  BRA `(.L_x_100) ;  /* 0xffffffc000707947 */ /* 0x000fea000383ffff */
.L_x_103:
[----:B-1----:R1:W4:Y:S02]  /*9f30*/  SYNCS.PHASECHK.TRANS64.TRYWAIT P0, [R99+URZ+0xb0], R0 ;  /* 0x0000b000630075a7 */ /* 0x00232400080011ff */
[----:B----4-:R-:W-:Y:S05]  /*9f40*/  @!P0 NANOSLEEP.SYNCS 0x989680 ;  /* 0x009896800000895d */ /* 0x010fea0003900000 */
[----:B------:R-:W4:Y:S02]  /*9f50*/  @!P0 SYNCS.PHASECHK.TRANS64 P0, [R99+URZ+0xb0], R0 ;  /* 0x0000b000630085a7 */ /* 0x000f2400080010ff */
[----:B----4-:R-:W-:Y:S05]  /*9f60*/  @!P0 BRA `(.L_x_103) ;  /* 0xfffffffc00f08947 */ /* 0x010fea000383ffff */
[----:B------:R-:W-:Y:S05]  /*9f70*/  BRA `(.L_x_102) ;  /* 0xffffffc000987947 */ /* 0x000fea000383ffff */
.L_x_112:
[----:B---3--:R3:W4:Y:S02]  /*9f80*/  SYNCS.PHASECHK.TRANS64.TRYWAIT P0, [R3+URZ+0x40], R0 ;  /* 0x00004000030075a7 */ /* 0x00872400080011ff */
[----:B----4-:R-:W-:Y:S05]  /*9f90*/  @!P0 NANOSLEEP.SYNCS 0x989680 ;  /* 0x009896800000895d */ /* 0x010fea0003900000 */
[----:B------:R-:W4:Y:S02]  /*9fa0*/  @!P0 SYNCS.PHASECHK.TRANS64 P0, [R3+URZ+0x40], R0 ;  /* 0x00004000030085a7 */ /* 0x000f2400080010ff */
[----:B----4-:R-:W-:Y:S05]  /*9fb0*/  @!P0 BRA `(.L_x_112) ;  /* 0xfffffffc00f08947 */ /* 0x010fea000383ffff */
[----:B------:R-:W-:Y:S05]  /*9fc0*/  BRA `(.L_x_111) ;  /* 0xffffffcc00747947 */ /* 0x000fea000383ffff */
.L_x_120:
[----:B---3--:R3:W4:Y:S02]  /*9fd0*/  SYNCS.PHASECHK.TRANS64.TRYWAIT P0, [R62+URZ+0x40], R5 ;  /* 0x000040053e0075a7 */ /* 0x00872400080011ff */
[----:B----4-:R-:W-:Y:S05]  /*9fe0*/  @!P0 NANOSLEEP.SYNCS 0x989680 ;  /* 0x009896800000895d */ /* 0x010fea0003900000 */
[----:B------:R-:W4:Y:S02]  /*9ff0*/  @!P0 SYNCS.PHASECHK.TRANS64 P0, [R62+URZ+0x40], R5 ;  /* 0x000040053e0085a7 */ /* 0x000f2400080010ff */
[----:B----4-:R-:W-:Y:S05]  /*a000*/  @!P0 BRA `(.L_x_120) ;  /* 0xfffffffc00f08947 */ /* 0x010fea000383ffff */
[----:B------:R-:W-:Y:S05]  /*a010*/  BRA `(.L_x_119) ;  /* 0xffffffd800787947 */ /* 0x000fea000383ffff */
.L_x_128:
[----:B---3--:R3:W4:Y:S02]  /*a020*/  SYNCS.PHASECHK.TRANS64.TRYWAIT P0, [R62+URZ+0x40], R5 ;  /* 0x000040053e0075a7 */ /* 0x00872400080011ff */
[----:B----4-:R-:W-:Y:S05]  /*a030*/  @!P0 NANOSLEEP.SYNCS 0x989680 ;  /* 0x009896800000895d */ /* 0x010fea0003900000 */
[----:B------:R-:W4:Y:S02]  /*a040*/  @!P0 SYNCS.PHASECHK.TRANS64 P0, [R62+URZ+0x40], R5 ;  /* 0x000040053e0085a7 */ /* 0x000f2400080010ff */
[----:B----4-:R-:W-:Y:S05]  /*a050*/  @!P0 BRA `(.L_x_128) ;  /* 0xfffffffc00f08947 */ /* 0x010fea000383ffff */
[----:B------:R-:W-:Y:S05]  /*a060*/  BRA `(.L_x_127) ;  /* 0xffffffe4007c7947 */ /* 0x000fea000383ffff */
        .weak           $__internal_0_$__cuda_sm10x_tcgen05_guardrail_trap_col_being_dealloced_not_returned_by_alloc
        .type           $__internal_0_$__cuda_sm10x_tcgen05_guardrail_trap_col_being_dealloced_not_returned_by_alloc,@function
        .size           $__internal_0_$__cuda_sm10x_tcgen05_guardrail_trap_col_being_dealloced_not_returned_by_alloc,($__internal_1_$__cuda_sm10x_tcgen05_guardrail_trap_phase_invalid_during_alloc - $__internal_0_$__cuda_sm10x_tcgen05_guardrail_trap_col_being_dealloced_not_returned_by_alloc)
$__internal_0_$__cuda_sm10x_tcgen05_guardrail_trap_col_being_dealloced_not_returned_by_alloc:
[----:B------:R-:W-:Y:S05]  /*a070*/  BPT.TRAP 0x1 ;  /* 0x000000040000795c */ /* 0x000fea0000300000 */
[----:B------:R-:W-:-:S04]  /*a080*/  HFMA2 R3, -RZ, RZ, 0, 0 ;  /* 0x00000000ff037431 */ /* 0x000fc800000001ff */
[----:B------:R-:W-:Y:S05]  /*a090*/  RET.REL.NODEC R2 `(_ZN7cutlass13device_kernelINS_4gemm6kernel13GemmUniversalIN4cute5tupleIJiiiiEEENS1_10collective13CollectiveMmaINS1_35MainloopSm100TmaUmmaWarpSpecializedILi4ELi2ELi4ENS5_IJNS4_1CILi1EEENSA_ILi2EEESB_EEEEENS5_IJNSA_ILi128EEESF_NSA_ILi64EEEEEENS_6half_tENS5_IJlSB_lEEESI_NS5_IJSB_llEEENS4_8TiledMMAINS4_8MMA_AtomIJNS4_20SM100_MMA_F16BF16_SSISI_SI_fLi128ELi128ELNS4_4UMMA5MajorE0ELSP_1ELNSO_7ScaleInE0ELSQ_0EEEEEENS4_6LayoutINS5_IJSB_SB_SB_EEENS5_IJNSA_ILi0EEESV_SV_EEEEENS5_IJNS4_10UnderscoreESY_SY_EEEEENS4_23SM90_TMA_LOAD_MULTICASTENS4_14ComposedLayoutINS4_7SwizzleILi3ELi4ELi3EEENS4_18smem_ptr_flag_bitsILi16EEENST_INS5_IJNSA_ILi8EEESG_EEENS5_IJSG_SB_EEEEEEEvNS4_8identityENS4_13SM90_TMA_LOADENS12_IS14_S16_NST_INS5_IJSG_S17_EEENS5_IJSB_SG_EEEEEEEvS1C_EENS_8epilogue10collective18CollectiveEpilogueINS1J_23Sm100TmaWarpSpecializedILi4ELi2ELi32ELb1ELb0EEEJSH_NS5_IJNST_ISF_SB_EENST_INSA_ILi32EEESB_EEEEESI_SJ_SI_SJ_NS1J_6fusion15FusionCallbacksIS1N_NS1S_17LinearCombinationISI_fSI_fLNS_15FloatRoundStyleE2EEESH_S1R_JEEENS4_5SM1004TMEM4LOAD26SM100_TMEM_LOAD_32dp32b32xES1D_NS12_INS13_ILi2ELi4ELi3EEES16_NST_INS5_IJS17_S1P_EEENS5_IJS1P_SB_EEEEEEENS4_39AutoVectorizingCopyWithAssumedAlignmentILi128EEENS4_14SM90_TMA_STOREES26_S28_S28_EEEvvEEEEvNT_6ParamsE) ;  /* 0xffffff5c02d87950 */ /* 0x000fea0003c3ffff */
        .weak           $__internal_1_$__cuda_sm10x_tcgen05_guardrail_trap_phase_invalid_during_alloc
        .type           $__internal_1_$__cuda_sm10x_tcgen05_guardrail_trap_phase_invalid_during_alloc,@function
        .size           $__internal_1_$__cuda_sm10x_tcgen05_guardrail_trap_phase_invalid_during_alloc,($__internal_2_$__cuda_sm10x_tcgen05_guardrail_trap_unallocated_columns_being_dealloced - $__internal_1_$__cuda_sm10x_tcgen05_guardrail_trap_phase_invalid_during_alloc)
$__internal_1_$__cuda_sm10x_tcgen05_guardrail_trap_phase_invalid_during_alloc:
[----:B------:R-:W-:Y:S05]  /*a0a0*/  BPT.TRAP 0x1 ;  /* 0x000000040000795c */ /* 0x000fea0000300000 */
[----:B------:R-:W-:-:S04]  /*a0b0*/  MOV R5, 0x0 ;  /* 0x0000000000057802 */ /* 0x000fc80000000f00 */
[----:B------:R-:W-:Y:S05]  /*a0c0*/  RET.REL.NODEC R4 `(_ZN7cutlass13device_kernelINS_4gemm6kernel13GemmUniversalIN4cute5tupleIJiiiiEEENS1_10collective13CollectiveMmaINS1_35MainloopSm100TmaUmmaWarpSpecializedILi4ELi2ELi4ENS5_IJNS4_1CILi1EEENSA_ILi2EEESB_EEEEENS5_IJNSA_ILi128EEESF_NSA_ILi64EEEEEENS_6half_tENS5_IJlSB_lEEESI_NS5_IJSB_llEEENS4_8TiledMMAINS4_8MMA_AtomIJNS4_20SM100_MMA_F16BF16_SSISI_SI_fLi128ELi128ELNS4_4UMMA5MajorE0ELSP_1ELNSO_7ScaleInE0ELSQ_0EEEEEENS4_6LayoutINS5_IJSB_SB_SB_EEENS5_IJNSA_ILi0EEESV_SV_EEEEENS5_IJNS4_10UnderscoreESY_SY_EEEEENS4_23SM90_TMA_LOAD_MULTICASTENS4_14ComposedLayoutINS4_7SwizzleILi3ELi4ELi3EEENS4_18smem_ptr_flag_bitsILi16EEENST_INS5_IJNSA_ILi8EEESG_EEENS5_IJSG_SB_EEEEEEEvNS4_8identityENS4_13SM90_TMA_LOADENS12_IS14_S16_NST_INS5_IJSG_S17_EEENS5_IJSB_SG_EEEEEEEvS1C_EENS_8epilogue10collective18CollectiveEpilogueINS1J_23Sm100TmaWarpSpecializedILi4ELi2ELi32ELb1ELb0EEEJSH_NS5_IJNST_ISF_SB_EENST_INSA_ILi32EEESB_EEEEESI_SJ_SI_SJ_NS1J_6fusion15FusionCallbacksIS1N_NS1S_17LinearCombinationISI_fSI_fLNS_15FloatRoundStyleE2EEESH_S1R_JEEENS4_5SM1004TMEM4LOAD26SM100_TMEM_LOAD_32dp32b32xES1D_NS12_INS13_ILi2ELi4ELi3EEES16_NST_INS5_IJS17_S1P_EEENS5_IJS1P_SB_EEEEEEENS4_39AutoVectorizingCopyWithAssumedAlignmentILi128EEENS4_14SM90_TMA_STOREES26_S28_S28_EEEvvEEEEvNT_6ParamsE) ;  /* 0xffffff5c04cc7950 */ /* 0x000fea0003c3ffff */
        .weak           $__internal_2_$__cuda_sm10x_tcgen05_guardrail_trap_unallocated_columns_being_dealloced
        .type           $__internal_2_$__cuda_sm10x_tcgen05_guardrail_trap_unallocated_columns_being_dealloced,@function
        .size           $__internal_2_$__cuda_sm10x_tcgen05_guardrail_trap_unallocated_columns_being_dealloced,(.L_x_183 - $__internal_2_$__cuda_sm10x_tcgen05_guardrail_trap_unallocated_columns_being_dealloced)
$__internal_2_$__cuda_sm10x_tcgen05_guardrail_trap_unallocated_columns_being_dealloced:
[----:B------:R-:W-:Y:S05]  /*a0d0*/  BPT.TRAP 0x1 ;  /* 0x000000040000795c */ /* 0x000fea0000300000 */
[----:B------:R-:W-:-:S04]  /*a0e0*/  HFMA2 R3, -RZ, RZ, 0, 0 ;  /* 0x00000000ff037431 */ /* 0x000fc800000001ff */
[----:B------:R-:W-:Y:S05]  /*a0f0*/  RET.REL.NODEC R2 `(_ZN7cutlass13device_kernelINS_4gemm6kernel13GemmUniversalIN4cute5tupleIJiiiiEEENS1_10collective13CollectiveMmaINS1_35MainloopSm100TmaUmmaWarpSpecializedILi4ELi2ELi4ENS5_IJNS4_1CILi1EEENSA_ILi2EEESB_EEEEENS5_IJNSA_ILi128EEESF_NSA_ILi64EEEEEENS_6half_tENS5_IJlSB_lEEESI_NS5_IJSB_llEEENS4_8TiledMMAINS4_8MMA_AtomIJNS4_20SM100_MMA_F16BF16_SSISI_SI_fLi128ELi128ELNS4_4UMMA5MajorE0ELSP_1ELNSO_7ScaleInE0ELSQ_0EEEEEENS4_6LayoutINS5_IJSB_SB_SB_EEENS5_IJNSA_ILi0EEESV_SV_EEEEENS5_IJNS4_10UnderscoreESY_SY_EEEEENS4_23SM90_TMA_LOAD_MULTICASTENS4_14ComposedLayoutINS4_7SwizzleILi3ELi4ELi3EEENS4_18smem_ptr_flag_bitsILi16EEENST_INS5_IJNSA_ILi8EEESG_EEENS5_IJSG_SB_EEEEEEEvNS4_8identityENS4_13SM90_TMA_LOADENS12_IS14_S16_NST_INS5_IJSG_S17_EEENS5_IJSB_SG_EEEEEEEvS1C_EENS_8epilogue10collective18CollectiveEpilogueINS1J_23Sm100TmaWarpSpecializedILi4ELi2ELi32ELb1ELb0EEEJSH_NS5_IJNST_ISF_SB_EENST_INSA_ILi32EEESB_EEEEESI_SJ_SI_SJ_NS1J_6fusion15FusionCallbacksIS1N_NS1S_17LinearCombinationISI_fSI_fLNS_15FloatRoundStyleE2EEESH_S1R_JEEENS4_5SM1004TMEM4LOAD26SM100_TMEM_LOAD_32dp32b32xES1D_NS12_INS13_ILi2ELi4ELi3EEES16_NST_INS5_IJS17_S1P_EEENS5_IJS1P_SB_EEEEEEENS4_39AutoVectorizingCopyWithAssumedAlignmentILi128EEENS4_14SM90_TMA_STOREES26_S28_S28_EEEvvEEEEvNT_6ParamsE) ;  /* 0xffffff5c02c07950 */ /* 0x000fea0003c3ffff */
.L_x_182:
[----:B------:R-:W-:-:S00]  /*a100*/  BRA `(.L_x_182) ;  /* 0xfffffffc00fc7947 */ /* 0x000fc0000383ffff */
[----:B------:R-:W-:-:S00]  /*a110*/  NOP ;  /* 0x0000000000007918 */ /* 0x000fc00000000000 */
        /* <DEDUP_REMOVED lines=14> */
.L_x_183:


//--------------------- .nv.global.init           --------------------------
	.section	.nv.global.init,"aw",@progbits
.nv.global.init:
	.type		$str$27,@object
	.size		$str$27,($str$28 - $str$27)
$str$27:
        /*0000*/ 	.byte	0x28, 0x61, 0x64, 0x64, 0x72, 0x65, 0x73, 0x73, 0x20, 0x26, 0x20, 0x6d, 0x61, 0x73, 0x6b, 0x29
        /*0010*/ 	.byte	0x20, 0x3d, 0x3d, 0x20, 0x30, 0x00
	.type		$str$28,@object
	.size		$str$28,($str$26 - $str$28)
$str$28:
        /*0016*/ 	.byte	0x2f, 0x74, 0x6d, 0x70, 0x2f, 0x63, 0x75, 0x74, 0x6c, 0x61, 0x73, 0x73, 0x5f, 0x73, 0x77, 0x65
        /*0026*/ 	.byte	0x65, 0x70, 0x5f, 0x73, 0x72, 0x63, 0x2f, 0x69, 0x6e, 0x63, 0x6c, 0x75, 0x64, 0x65, 0x2f, 0x63
        /*0036*/ 	.byte	0x75, 0x74, 0x65, 0x2f, 0x70, 0x6f, 0x69, 0x6e, 0x74, 0x65, 0x72, 0x5f, 0x66, 0x6c, 0x61, 0x67
        /*0046*/ 	.byte	0x67, 0x65, 0x64, 0x2e, 0x68, 0x70, 0x70, 0x00
	.type		$str$26,@object
	.size		$str$26,($str$25 - $str$26)
$str$26:
        /*004e*/ 	.byte	0x2f, 0x74, 0x6d, 0x70, 0x2f, 0x63, 0x75, 0x74, 0x6c, 0x61, 0x73, 0x73, 0x5f, 0x73, 0x77, 0x65
        /*005e*/ 	.byte	0x65, 0x70, 0x5f, 0x73, 0x72, 0x63, 0x2f, 0x69, 0x6e, 0x63, 0x6c, 0x75, 0x64, 0x65, 0x2f, 0x63
        /*006e*/ 	.byte	0x75, 0x74, 0x65, 0x2f, 0x61, 0x74, 0x6f, 0x6d, 0x2f, 0x63, 0x6f, 0x70, 0x79, 0x5f, 0x74, 0x72
        /*007e*/ 	.byte	0x61, 0x69, 0x74, 0x73, 0x5f, 0x73, 0x6d, 0x31, 0x30, 0x30, 0x2e, 0x68, 0x70, 0x70, 0x00
	.type		$str$25,@object
	.size		$str$25,(__unnamed_1 - $str$25)
$str$25:
        /*008d*/ 	.byte	0x28, 0x28, 0x75, 0x69, 0x6e, 0x74, 0x33, 0x32, 0x5f, 0x74, 0x28, 0x74, 0x68, 0x72, 0x65, 0x61
        /*009d*/ 	.byte	0x64, 0x49, 0x64, 0x78, 0x2e, 0x78, 0x29, 0x20, 0x2f, 0x20, 0x33, 0x32, 0x29, 0x20, 0x25, 0x20
        /*00ad*/ 	.byte	0x34, 0x29, 0x20, 0x3d, 0x3d, 0x20, 0x28, 0x28, 0x28, 0x74, 0x6d, 0x65, 0x6d, 0x5f, 0x61, 0x64
        /*00bd*/ 	.byte	0x64, 0x72, 0x20, 0x3e, 0x3e, 0x20, 0x31, 0x36, 0x29, 0x20, 0x2f, 0x20, 0x33, 0x32, 0x29, 0x20
        /*00cd*/ 	.byte	0x25, 0x20, 0x34, 0x29, 0x00
	.type		__unnamed_1,@object
	.size		__unnamed_1,(__unnamed_2 - __unnamed_1)
__unnamed_1:
        /*00d2*/ 	.byte	0x61, 0x75, 0x74, 0x6f, 0x20, 0x63, 0x75, 0x74, 0x65, 0x3a, 0x3a, 0x61, 0x73, 0x5f, 0x70, 0x6f
        /* <DEDUP_REMOVED lines=24> */
        /*0262*/ 	.byte	0x3e, 0x3e, 0x3e, 0x3e, 0x5d, 0x00
	.type		__unnamed_2,@object
	.size		__unnamed_2,(.L_2 - __unnamed_2)
__unnamed_2:
        /* <DEDUP_REMOVED lines=42> */
        /*0508*/ 	.byte	0x3e, 0x3e, 0x5d, 0x00
.L_2:


//--------------------- .nv.shared._ZN7cutlass13device_kernelINS_4gemm6kernel13GemmUniversalIN4cute5tupleIJiiiiEEENS1_10collective13CollectiveMmaINS1_35MainloopSm100TmaUmmaWarpSpecializedILi4ELi2ELi4ENS5_IJNS4_1CILi1EEENSA_ILi2EEESB_EEEEENS5_IJNSA_ILi128EEESF_NSA_ILi64EEEEEENS_6half_tENS5_IJlSB_lEEESI_NS5_IJSB_llEEENS4_8TiledMMAINS4_8MMA_AtomIJNS4_20SM100_MMA_F16BF16_SSISI_SI_fLi128ELi128ELNS4_4UMMA5MajorE0ELSP_1ELNSO_7ScaleInE0ELSQ_0EEEEEENS4_6LayoutINS5_IJSB_SB_SB_EEENS5_IJNSA_ILi0EEESV_SV_EEEEENS5_IJNS4_10UnderscoreESY_SY_EEEEENS4_23SM90_TMA_LOAD_MULTICASTENS4_14ComposedLayoutINS4_7SwizzleILi3ELi4ELi3EEENS4_18smem_ptr_flag_bitsILi16EEENST_INS5_IJNSA_ILi8EEESG_EEENS5_IJSG_SB_EEEEEEEvNS4_8identityENS4_13SM90_TMA_LOADENS12_IS14_S16_NST_INS5_IJSG_S17_EEENS5_IJSB_SG_EEEEEEEvS1C_EENS_8epilogue10collective18CollectiveEpilogueINS1J_23Sm100TmaWarpSpecializedILi4ELi2ELi32ELb1ELb0EEEJSH_NS5_IJNST_ISF_SB_EENST_INSA_ILi32EEESB_EEEEESI_SJ_SI_SJ_NS1J_6fusion15FusionCallbacksIS1N_NS1S_17LinearCombinationISI_fSI_fLNS_15FloatRoundStyleE2EEESH_S1R_JEEENS4_5SM1004TMEM4LOAD26SM100_TMEM_LOAD_32dp32b32xES1D_NS12_INS13_ILi2ELi4ELi3EEES16_NST_INS5_IJS17_S1P_EEENS5_IJS1P_SB_EEEEEEENS4_39AutoVectorizingCopyWithAssumedAlignmentILi128EEENS4_14SM90_TMA_STOREES26_S28_S28_EEEvvEEEEvNT_6ParamsE --------------------------
	.section	.nv.shared._ZN7cutlass13device_kernelINS_4gemm6kernel13GemmUniversalIN4cute5tupleIJiiiiEEENS1_10collective13CollectiveMmaINS1_35MainloopSm100TmaUmmaWarpSpecializedILi4ELi2ELi4ENS5_IJNS4_1CILi1EEENSA_ILi2EEESB_EEEEENS5_IJNSA_ILi128EEESF_NSA_ILi64EEEEEENS_6half_tENS5_IJlSB_lEEESI_NS5_IJSB_llEEENS4_8TiledMMAINS4_8MMA_AtomIJNS4_20SM100_MMA_F16BF16_SSISI_SI_fLi128ELi128ELNS4_4UMMA5MajorE0ELSP_1ELNSO_7ScaleInE0ELSQ_0EEEEEENS4_6LayoutINS5_IJSB_SB_SB_EEENS5_IJNSA_ILi0EEESV_SV_EEEEENS5_IJNS4_10UnderscoreESY_SY_EEEEENS4_23SM90_TMA_LOAD_MULTICASTENS4_14ComposedLayoutINS4_7SwizzleILi3ELi4ELi3EEENS4_18smem_ptr_flag_bitsILi16EEENST_INS5_IJNSA_ILi8EEESG_EEENS5_IJSG_SB_EEEEEEEvNS4_8identityENS4_13SM90_TMA_LOADENS12_IS14_S16_NST_INS5_IJSG_S17_EEENS5_IJSB_SG_EEEEEEEvS1C_EENS_8epilogue10collective18CollectiveEpilogueINS1J_23Sm100TmaWarpSpecializedILi4ELi2ELi32ELb1ELb0EEEJSH_NS5_IJNST_ISF_SB_EENST_INSA_ILi32EEESB_EEEEESI_SJ_SI_SJ_NS1J_6fusion15FusionCallbacksIS1N_NS1S_17LinearCombinationISI_fSI_fLNS_15FloatRoundStyleE2EEESH_S1R_JEEENS4_5SM1004TMEM4LOAD26SM100_TMEM_LOAD_32dp32b32xES1D_NS12_INS13_ILi2ELi4ELi3EEES16_NST_INS5_IJS17_S1P_EEENS5_IJS1P_SB_EEEEEEENS4_39AutoVectorizingCopyWithAssumedAlignmentILi128EEENS4_14SM90_TMA_STOREES26_S28_S28_EEEvvEEEEvNT_6ParamsE,"aw",@nobits
	.sectionflags	@""
	.align	16
	.zero		1024


//--------------------- .nv.shared.reserved.0     --------------------------
	.section	.nv.shared.reserved.0,"aw",@nobits
	.weak		__nv_reservedSMEM_offset_0_alias
	.size		__nv_reservedSMEM_offset_0_alias, 0, 64
	.other		__nv_reservedSMEM_offset_0_alias,@"STO_CUDA_RESERVED_SHARED STV_DEFAULT"
__nv_reservedSMEM_offset_0_alias:
	.zero		0
.nv.shared.reserved.0:
	.zero		64
	.weak		__nv_reservedSMEM_tcgen05_partition
	.type		__nv_reservedSMEM_tcgen05_partition,@object
	.size		__nv_reservedSMEM_tcgen05_partition,(.L_0 - __nv_reservedSMEM_tcgen05_partition)
__nv_reservedSMEM_tcgen05_partition:
	.zero		32
.L_0:


//--------------------- .nv.global                --------------------------
	.section	.nv.global,"aw",@nobits
.nv.global:
	.type		_ZN40_INTERNAL_90c80aed_4_k_cu_3a0e4a49_342204cute1_E,@object
	.size		_ZN40_INTERNAL_90c80aed_4_k_cu_3a0e4a49_342204cute1_E,(_ZN40_INTERNAL_90c80aed_4_k_cu_3a0e4a49_342204cuda3std3__45__cpo6cbeginE - _ZN40_INTERNAL_90c80aed_4_k_cu_3a0e4a49_342204cute1_E)
_ZN40_INTERNAL_90c80aed_4_k_cu_3a0e4a49_342204cute1_E:
	.zero		1
	.type		_ZN40_INTERNAL_90c80aed_4_k_cu_3a0e4a49_342204cuda3std3__45__cpo6cbeginE,@object
	.size		_ZN40_INTERNAL_90c80aed_4_k_cu_3a0e4a49_342204cuda3std3__45__cpo6cbeginE,(_ZN40_INTERNAL_90c80aed_4_k_cu_3a0e4a49_342204cuda3std3__48in_placeE - _ZN40_INTERNAL_90c80aed_4_k_cu_3a0e4a49_342204cuda3std3__45__cpo6cbeginE)
_ZN40_INTERNAL_90c80aed_4_k_cu_3a0e4a49_342204cuda3std3__45__cpo6cbeginE:
	.zero		1
	.type		_ZN40_INTERNAL_90c80aed_4_k_cu_3a0e4a49_342204cuda3std3__48in_placeE,@object
	.size		_ZN40_INTERNAL_90c80aed_4_k_cu_3a0e4a49_342204cuda3std3__48in_placeE,(_ZN40_INTERNAL_90c80aed_4_k_cu_3a0e4a49_342204cuda3std6ranges3__45__cpo9iter_moveE - _ZN40_INTERNAL_90c80aed_4_k_cu_3a0e4a49_342204cuda3std3__48in_placeE)
_ZN40_INTERNAL_90c80aed_4_k_cu_3a0e4a49_342204cuda3std3__48in_placeE:
	.zero		1
	.type		_ZN40_INTERNAL_90c80aed_4_k_cu_3a0e4a49_342204cuda3std6ranges3__45__cpo9iter_moveE,@object
	.size		_ZN40_INTERNAL_90c80aed_4_k_cu_3a0e4a49_342204cuda3std6ranges3__45__cpo9iter_moveE,(_ZN40_INTERNAL_90c80aed_4_k_cu_3a0e4a49_342204cuda3std3__45__cpo5beginE - _ZN40_INTERNAL_90c80aed_4_k_cu_3a0e4a49_342204cuda3std6ranges3__45__cpo9iter_moveE)
_ZN40_INTERNAL_90c80aed_4_k_cu_3a0e4a49_342204cuda3std6ranges3__45__cpo9iter_moveE:
	.zero		1
	.type		_ZN40_INTERNAL_90c80aed_4_k_cu_3a0e4a49_342204cuda3std3__45__cpo5beginE,@object
	.size		_ZN40_INTERNAL_90c80aed_4_k_cu_3a0e4a49_342204cuda3std3__45__cpo5beginE,(_ZN40_INTERNAL_90c80aed_4_k_cu_3a0e4a49_342204cuda3std3__442_GLOBAL__N__90c80aed_4_k_cu_3a0e4a49_342206ignoreE - _ZN40_INTERNAL_90c80aed_4_k_cu_3a0e4a49_342204cuda3std3__45__cpo5beginE)
_ZN40_INTERNAL_90c80aed_4_k_cu_3a0e4a49_342204cuda3std3__45__cpo5beginE:
	.zero		1
	.type		_ZN40_INTERNAL_90c80aed_4_k_cu_3a0e4a49_342204cuda3std3__442_GLOBAL__N__90c80aed_4_k_cu_3a0e4a49_342206ignoreE,@object
	.size		_ZN40_INTERNAL_90c80aed_4_k_cu_3a0e4a49_342204cuda3std3__442_GLOBAL__N__90c80aed_4_k_cu_3a0e4a49_342206ignoreE,(_ZN40_INTERNAL_90c80aed_4_k_cu_3a0e4a49_342204cute7productE - _ZN40_INTERNAL_90c80aed_4_k_cu_3a0e4a49_342204cuda3std3__442_GLOBAL__N__90c80aed_4_k_cu_3a0e4a49_342206ignoreE)
_ZN40_INTERNAL_90c80aed_4_k_cu_3a0e4a49_342204cuda3std3__442_GLOBAL__N__90c80aed_4_k_cu_3a0e4a49_342206ignoreE:
	.zero		1
	.type		_ZN40_INTERNAL_90c80aed_4_k_cu_3a0e4a49_342204cute7productE,@object
	.size		_ZN40_INTERNAL_90c80aed_4_k_cu_3a0e4a49_342204cute7productE,(_ZN40_INTERNAL_90c80aed_4_k_cu_3a0e4a49_342204cuda3std3__45__cpo3endE - _ZN40_INTERNAL_90c80aed_4_k_cu_3a0e4a49_342204cute7productE)
_ZN40_INTERNAL_90c80aed_4_k_cu_3a0e4a49_342204cute7productE:
	.zero		1
	.type		_ZN40_INTERNAL_90c80aed_4_k_cu_3a0e4a49_342204cuda3std3__45__cpo3endE,@object
	.size		_ZN40_INTERNAL_90c80aed_4_k_cu_3a0e4a49_342204cuda3std3__45__cpo3endE,(_ZN40_INTERNAL_90c80aed_4_k_cu_3a0e4a49_342204cuda3std3__419piecewise_constructE - _ZN40_INTERNAL_90c80aed_4_k_cu_3a0e4a49_342204cuda3std3__45__cpo3endE)
_ZN40_INTERNAL_90c80aed_4_k_cu_3a0e4a49_342204cuda3std3__45__cpo3endE:
	.zero		1
	.type		_ZN40_INTERNAL_90c80aed_4_k_cu_3a0e4a49_342204cuda3std3__419piecewise_constructE,@object
	.size		_ZN40_INTERNAL_90c80aed_4_k_cu_3a0e4a49_342204cuda3std3__419piecewise_constructE,(_ZN40_INTERNAL_90c80aed_4_k_cu_3a0e4a49_342204cuda3std3__45__cpo4cendE - _ZN40_INTERNAL_90c80aed_4_k_cu_3a0e4a49_342204cuda3std3__419piecewise_constructE)
_ZN40_INTERNAL_90c80aed_4_k_cu_3a0e4a49_342204cuda3std3__419piecewise_constructE:
	.zero		1
	.type		_ZN40_INTERNAL_90c80aed_4_k_cu_3a0e4a49_342204cuda3std3__45__cpo4cendE,@object
	.size		_ZN40_INTERNAL_90c80aed_4_k_cu_3a0e4a49_342204cuda3std3__45__cpo4cendE,(_ZN40_INTERNAL_90c80aed_4_k_cu_3a0e4a49_342204cuda3std6ranges3__45__cpo4swapE - _ZN40_INTERNAL_90c80aed_4_k_cu_3a0e4a49_342204cuda3std3__45__cpo4cendE)
_ZN40_INTERNAL_90c80aed_4_k_cu_3a0e4a49_342204cuda3std3__45__cpo4cendE:
	.zero		1
	.type		_ZN40_INTERNAL_90c80aed_4_k_cu_3a0e4a49_342204cuda3std6ranges3__45__cpo4swapE,@object
	.size		_ZN40_INTERNAL_90c80aed_4_k_cu_3a0e4a49_342204cuda3std6ranges3__45__cpo4swapE,(.L_10 - _ZN40_INTERNAL_90c80aed_4_k_cu_3a0e4a49_342204cuda3std6ranges3__45__cpo4swapE)
_ZN40_INTERNAL_90c80aed_4_k_cu_3a0e4a49_342204cuda3std6ranges3__45__cpo4swapE:
	.zero		1
.L_10:


//--------------------- .nv.constant0._ZN7cutlass13device_kernelINS_4gemm6kernel13GemmUniversalIN4cute5tupleIJiiiiEEENS1_10collective13CollectiveMmaINS1_35MainloopSm100TmaUmmaWarpSpecializedILi4ELi2ELi4ENS5_IJNS4_1CILi1EEENSA_ILi2EEESB_EEEEENS5_IJNSA_ILi128EEESF_NSA_ILi64EEEEEENS_6half_tENS5_IJlSB_lEEESI_NS5_IJSB_llEEENS4_8TiledMMAINS4_8MMA_AtomIJNS4_20SM100_MMA_F16BF16_SSISI_SI_fLi128ELi128ELNS4_4UMMA5MajorE0ELSP_1ELNSO_7ScaleInE0ELSQ_0EEEEEENS4_6LayoutINS5_IJSB_SB_SB_EEENS5_IJNSA_ILi0EEESV_SV_EEEEENS5_IJNS4_10UnderscoreESY_SY_EEEEENS4_23SM90_TMA_LOAD_MULTICASTENS4_14ComposedLayoutINS4_7SwizzleILi3ELi4ELi3EEENS4_18smem_ptr_flag_bitsILi16EEENST_INS5_IJNSA_ILi8EEESG_EEENS5_IJSG_SB_EEEEEEEvNS4_8identityENS4_13SM90_TMA_LOADENS12_IS14_S16_NST_INS5_IJSG_S17_EEENS5_IJSB_SG_EEEEEEEvS1C_EENS_8epilogue10collective18CollectiveEpilogueINS1J_23Sm100TmaWarpSpecializedILi4ELi2ELi32ELb1ELb0EEEJSH_NS5_IJNST_ISF_SB_EENST_INSA_ILi32EEESB_EEEEESI_SJ_SI_SJ_NS1J_6fusion15FusionCallbacksIS1N_NS1S_17LinearCombinationISI_fSI_fLNS_15FloatRoundStyleE2EEESH_S1R_JEEENS4_5SM1004TMEM4LOAD26SM100_TMEM_LOAD_32dp32b32xES1D_NS12_INS13_ILi2ELi4ELi3EEES16_NST_INS5_IJS17_S1P_EEENS5_IJS1P_SB_EEEEEEENS4_39AutoVectorizingCopyWithAssumedAlignmentILi128EEENS4_14SM90_TMA_STOREES26_S28_S28_EEEvvEEEEvNT_6ParamsE --------------------------
	.section	.nv.constant0._ZN7cutlass13device_kernelINS_4gemm6kernel13GemmUniversalIN4cute5tupleIJiiiiEEENS1_10collective13CollectiveMmaINS1_35MainloopSm100TmaUmmaWarpSpecializedILi4ELi2ELi4ENS5_IJNS4_1CILi1EEENSA_ILi2EEESB_EEEEENS5_IJNSA_ILi128EEESF_NSA_ILi64EEEEEENS_6half_tENS5_IJlSB_lEEESI_NS5_IJSB_llEEENS4_8TiledMMAINS4_8MMA_AtomIJNS4_20SM100_MMA_F16BF16_SSISI_SI_fLi128ELi128ELNS4_4UMMA5MajorE0ELSP_1ELNSO_7ScaleInE0ELSQ_0EEEEEENS4_6LayoutINS5_IJSB_SB_SB_EEENS5_IJNSA_ILi0EEESV_SV_EEEEENS5_IJNS4_10UnderscoreESY_SY_EEEEENS4_23SM90_TMA_LOAD_MULTICASTENS4_14ComposedLayoutINS4_7SwizzleILi3ELi4ELi3EEENS4_18smem_ptr_flag_bitsILi16EEENST_INS5_IJNSA_ILi8EEESG_EEENS5_IJSG_SB_EEEEEEEvNS4_8identityENS4_13SM90_TMA_LOADENS12_IS14_S16_NST_INS5_IJSG_S17_EEENS5_IJSB_SG_EEEEEEEvS1C_EENS_8epilogue10collective18CollectiveEpilogueINS1J_23Sm100TmaWarpSpecializedILi4ELi2ELi32ELb1ELb0EEEJSH_NS5_IJNST_ISF_SB_EENST_INSA_ILi32EEESB_EEEEESI_SJ_SI_SJ_NS1J_6fusion15FusionCallbacksIS1N_NS1S_17LinearCombinationISI_fSI_fLNS_15FloatRoundStyleE2EEESH_S1R_JEEENS4_5SM1004TMEM4LOAD26SM100_TMEM_LOAD_32dp32b32xES1D_NS12_INS13_ILi2ELi4ELi3EEES16_NST_INS5_IJS17_S1P_EEENS5_IJS1P_SB_EEEEEEENS4_39AutoVectorizingCopyWithAssumedAlignmentILi128EEENS4_14SM90_TMA_STOREES26_S28_S28_EEEvvEEEEvNT_6ParamsE,"a",@progbits
	.sectionflags	@""
	.align	4
.nv.constant0._ZN7cutlass13device_kernelINS_4gemm6kernel13GemmUniversalIN4cute5tupleIJiiiiEEENS1_10collective13CollectiveMmaINS1_35MainloopSm100TmaUmmaWarpSpecializedILi4ELi2ELi4ENS5_IJNS4_1CILi1EEENSA_ILi2EEESB_EEEEENS5_IJNSA_ILi128EEESF_NSA_ILi64EEEEEENS_6half_tENS5_IJlSB_lEEESI_NS5_IJSB_llEEENS4_8TiledMMAINS4_8MMA_AtomIJNS4_20SM100_MMA_F16BF16_SSISI_SI_fLi128ELi128ELNS4_4UMMA5MajorE0ELSP_1ELNSO_7ScaleInE0ELSQ_0EEEEEENS4_6LayoutINS5_IJSB_SB_SB_EEENS5_IJNSA_ILi0EEESV_SV_EEEEENS5_IJNS4_10UnderscoreESY_SY_EEEEENS4_23SM90_TMA_LOAD_MULTICASTENS4_14ComposedLayoutINS4_7SwizzleILi3ELi4ELi3EEENS4_18smem_ptr_flag_bitsILi16EEENST_INS5_IJNSA_ILi8EEESG_EEENS5_IJSG_SB_EEEEEEEvNS4_8identityENS4_13SM90_TMA_LOADENS12_IS14_S16_NST_INS5_IJSG_S17_EEENS5_IJSB_SG_EEEEEEEvS1C_EENS_8epilogue10collective18CollectiveEpilogueINS1J_23Sm100TmaWarpSpecializedILi4ELi2ELi32ELb1ELb0EEEJSH_NS5_IJNST_ISF_SB_EENST_INSA_ILi32EEESB_EEEEESI_SJ_SI_SJ_NS1J_6fusion15FusionCallbacksIS1N_NS1S_17LinearCombinationISI_fSI_fLNS_15FloatRoundStyleE2EEESH_S1R_JEEENS4_5SM1004TMEM4LOAD26SM100_TMEM_LOAD_32dp32b32xES1D_NS12_INS13_ILi2ELi4ELi3EEES16_NST_INS5_IJS17_S1P_EEENS5_IJS1P_SB_EEEEEEENS4_39AutoVectorizingCopyWithAssumedAlignmentILi128EEENS4_14SM90_TMA_STOREES26_S28_S28_EEEvvEEEEvNT_6ParamsE:
	.zero		2944


//--------------------- SYMBOLS --------------------------

	.type		.nv.reservedSmem.offset0,@object
	.size		.nv.reservedSmem.offset0,0x4
	.type		.nv.reservedSmem.cap,@object
	.size		.nv.reservedSmem.cap,0x4
	.type		__assertfail,@function
